//
// Generated by NVIDIA NVVM Compiler
//
// Compiler Build ID: CL-36424714
// Cuda compilation tools, release 13.0, V13.0.88
// Based on NVVM 20.0.0
//

.version 9.0
.target sm_100
.address_size 64

	// .globl	_Z26powered_exponential_kernelPdiidddd
.func  (.param .b64 func_retval0) __internal_accurate_pow
(
	.param .b64 __internal_accurate_pow_param_0,
	.param .b64 __internal_accurate_pow_param_1
)
;

.visible .entry _Z26powered_exponential_kernelPdiidddd(
	.param .u64 .ptr .align 1 _Z26powered_exponential_kernelPdiidddd_param_0,
	.param .u32 _Z26powered_exponential_kernelPdiidddd_param_1,
	.param .u32 _Z26powered_exponential_kernelPdiidddd_param_2,
	.param .f64 _Z26powered_exponential_kernelPdiidddd_param_3,
	.param .f64 _Z26powered_exponential_kernelPdiidddd_param_4,
	.param .f64 _Z26powered_exponential_kernelPdiidddd_param_5,
	.param .f64 _Z26powered_exponential_kernelPdiidddd_param_6
)
{
	.reg .pred 	%p<30>;
	.reg .b32 	%r<51>;
	.reg .b32 	%f<3>;
	.reg .b64 	%rd<7>;
	.reg .b64 	%fd<58>;

	ld.param.u64 	%rd4, [_Z26powered_exponential_kernelPdiidddd_param_0];
	ld.param.u32 	%r12, [_Z26powered_exponential_kernelPdiidddd_param_1];
	ld.param.u32 	%r13, [_Z26powered_exponential_kernelPdiidddd_param_2];
	ld.param.f64 	%fd18, [_Z26powered_exponential_kernelPdiidddd_param_4];
	ld.param.f64 	%fd19, [_Z26powered_exponential_kernelPdiidddd_param_5];
	mov.u32 	%r1, %ntid.x;
	mov.u32 	%r14, %ctaid.x;
	mov.u32 	%r15, %tid.x;
	mad.lo.s32 	%r50, %r1, %r14, %r15;
	setp.ge.s32 	%p4, %r50, %r13;
	@%p4 bra 	$L__BB0_16;
	{
	.reg .b32 %temp; 
	mov.b64 	{%temp, %r3}, %fd19;
	}
	shr.u32 	%r16, %r3, 20;
	and.b32  	%r17, %r16, 2047;
	add.s32 	%r18, %r17, -1012;
	mov.b64 	%rd5, %fd19;
	shl.b64 	%rd1, %rd5, %r18;
	setp.eq.s64 	%p1, %rd1, -9223372036854775808;
	cvt.rzi.f64.f64 	%fd1, %fd19;
	abs.f64 	%fd2, %fd19;
	setp.neu.f64 	%p6, %fd2, 0d3FE0000000000000;
	and.pred  	%p2, %p6, %p1;
	setp.lt.s32 	%p7, %r3, 0;
	selp.b32 	%r4, 0, 2146435072, %p7;
	mov.u32 	%r19, %nctaid.x;
	mul.lo.s32 	%r5, %r19, %r1;
	cvta.to.global.u64 	%rd2, %rd4;
$L__BB0_2:
	mul.wide.s32 	%rd6, %r50, 8;
	add.s64 	%rd3, %rd2, %rd6;
	ld.global.f64 	%fd21, [%rd3];
	div.rn.f64 	%fd3, %fd21, %fd18;
	{
	.reg .b32 %temp; 
	mov.b64 	{%temp, %r7}, %fd3;
	}
	abs.f64 	%fd4, %fd3;
	setp.neu.f64 	%p8, %fd3, 0d0000000000000000;
	@%p8 bra 	$L__BB0_4;
	setp.lt.s32 	%p12, %r3, 0;
	selp.b32 	%r20, %r7, 0, %p2;
	or.b32  	%r21, %r20, 2146435072;
	selp.b32 	%r22, %r21, %r20, %p12;
	mov.b32 	%r23, 0;
	mov.b64 	%fd56, {%r23, %r22};
	mov.pred 	%p3, %p2;
	bra.uni 	$L__BB0_5;
$L__BB0_4:
	{ // callseq 0, 0
	.param .b64 param0;
	st.param.f64 	[param0], %fd4;
	.param .b64 param1;
	st.param.f64 	[param1], %fd19;
	.param .b64 retval0;
	call.uni (retval0), 
	__internal_accurate_pow, 
	(
	param0, 
	param1
	);
	ld.param.f64 	%fd22, [retval0];
	} // callseq 0
	setp.lt.s32 	%p9, %r7, 0;
	setp.neu.f64 	%p10, %fd19, %fd1;
	neg.f64 	%fd24, %fd22;
	setp.eq.s64 	%p11, %rd1, -9223372036854775808;
	selp.f64 	%fd25, %fd24, %fd22, %p11;
	selp.f64 	%fd26, %fd25, %fd22, %p9;
	selp.f64 	%fd27, 0dFFF8000000000000, %fd26, %p9;
	selp.f64 	%fd56, %fd27, %fd26, %p10;
	mov.pred 	%p3, %p1;
$L__BB0_5:
	add.f64 	%fd28, %fd19, %fd3;
	{
	.reg .b32 %temp; 
	mov.b64 	{%temp, %r24}, %fd28;
	}
	and.b32  	%r25, %r24, 2146435072;
	setp.ne.s32 	%p13, %r25, 2146435072;
	@%p13 bra 	$L__BB0_12;
	setp.num.f64 	%p14, %fd3, %fd19;
	@%p14 bra 	$L__BB0_8;
	add.rn.f64 	%fd56, %fd3, %fd19;
	bra.uni 	$L__BB0_12;
$L__BB0_8:
	setp.neu.f64 	%p15, %fd2, 0d7FF0000000000000;
	@%p15 bra 	$L__BB0_10;
	setp.lt.s32 	%p19, %r3, 0;
	setp.gt.f64 	%p20, %fd4, 0d3FF0000000000000;
	selp.b32 	%r32, 2146435072, 0, %p20;
	xor.b32  	%r33, %r32, 2146435072;
	selp.b32 	%r34, %r33, %r32, %p19;
	setp.eq.f64 	%p21, %fd3, 0dBFF0000000000000;
	selp.b32 	%r35, 1072693248, %r34, %p21;
	mov.b32 	%r36, 0;
	mov.b64 	%fd56, {%r36, %r35};
	bra.uni 	$L__BB0_12;
$L__BB0_10:
	setp.neu.f64 	%p16, %fd4, 0d7FF0000000000000;
	@%p16 bra 	$L__BB0_12;
	setp.lt.s32 	%p17, %r7, 0;
	and.b32  	%r26, %r3, 2147483647;
	setp.ne.s32 	%p18, %r26, 1071644672;
	or.b32  	%r27, %r4, -2147483648;
	selp.b32 	%r28, %r27, %r4, %p18;
	selp.b32 	%r29, %r28, %r4, %p3;
	selp.b32 	%r30, %r29, %r4, %p17;
	mov.b32 	%r31, 0;
	mov.b64 	%fd56, {%r31, %r30};
$L__BB0_12:
	setp.eq.f64 	%p22, %fd19, 0d0000000000000000;
	setp.eq.f64 	%p23, %fd3, 0d3FF0000000000000;
	neg.f64 	%fd29, %fd56;
	selp.f64 	%fd30, 0dBFF0000000000000, %fd29, %p23;
	selp.f64 	%fd12, 0dBFF0000000000000, %fd30, %p22;
	fma.rn.f64 	%fd31, %fd12, 0d3FF71547652B82FE, 0d4338000000000000;
	{
	.reg .b32 %temp; 
	mov.b64 	{%r8, %temp}, %fd31;
	}
	mov.f64 	%fd32, 0dC338000000000000;
	add.rn.f64 	%fd33, %fd31, %fd32;
	fma.rn.f64 	%fd34, %fd33, 0dBFE62E42FEFA39EF, %fd12;
	fma.rn.f64 	%fd35, %fd33, 0dBC7ABC9E3B39803F, %fd34;
	fma.rn.f64 	%fd36, %fd35, 0d3E5ADE1569CE2BDF, 0d3E928AF3FCA213EA;
	fma.rn.f64 	%fd37, %fd36, %fd35, 0d3EC71DEE62401315;
	fma.rn.f64 	%fd38, %fd37, %fd35, 0d3EFA01997C89EB71;
	fma.rn.f64 	%fd39, %fd38, %fd35, 0d3F2A01A014761F65;
	fma.rn.f64 	%fd40, %fd39, %fd35, 0d3F56C16C1852B7AF;
	fma.rn.f64 	%fd41, %fd40, %fd35, 0d3F81111111122322;
	fma.rn.f64 	%fd42, %fd41, %fd35, 0d3FA55555555502A1;
	fma.rn.f64 	%fd43, %fd42, %fd35, 0d3FC5555555555511;
	fma.rn.f64 	%fd44, %fd43, %fd35, 0d3FE000000000000B;
	fma.rn.f64 	%fd45, %fd44, %fd35, 0d3FF0000000000000;
	fma.rn.f64 	%fd46, %fd45, %fd35, 0d3FF0000000000000;
	{
	.reg .b32 %temp; 
	mov.b64 	{%r9, %temp}, %fd46;
	}
	{
	.reg .b32 %temp; 
	mov.b64 	{%temp, %r10}, %fd46;
	}
	shl.b32 	%r37, %r8, 20;
	add.s32 	%r38, %r37, %r10;
	mov.b64 	%fd57, {%r9, %r38};
	{
	.reg .b32 %temp; 
	mov.b64 	{%temp, %r39}, %fd12;
	}
	mov.b32 	%f2, %r39;
	abs.f32 	%f1, %f2;
	setp.lt.f32 	%p24, %f1, 0f4086232B;
	@%p24 bra 	$L__BB0_15;
	setp.lt.f64 	%p25, %fd12, 0d0000000000000000;
	add.f64 	%fd47, %fd12, 0d7FF0000000000000;
	selp.f64 	%fd57, 0d0000000000000000, %fd47, %p25;
	setp.geu.f32 	%p26, %f1, 0f40874800;
	@%p26 bra 	$L__BB0_15;
	shr.u32 	%r40, %r8, 31;
	add.s32 	%r41, %r8, %r40;
	shr.s32 	%r42, %r41, 1;
	shl.b32 	%r43, %r42, 20;
	add.s32 	%r44, %r10, %r43;
	mov.b64 	%fd48, {%r9, %r44};
	sub.s32 	%r45, %r8, %r42;
	shl.b32 	%r46, %r45, 20;
	add.s32 	%r47, %r46, 1072693248;
	mov.b32 	%r48, 0;
	mov.b64 	%fd49, {%r48, %r47};
	mul.f64 	%fd57, %fd49, %fd48;
$L__BB0_15:
	ld.param.f64 	%fd54, [_Z26powered_exponential_kernelPdiidddd_param_6];
	ld.param.f64 	%fd53, [_Z26powered_exponential_kernelPdiidddd_param_3];
	rem.s32 	%r49, %r50, %r12;
	setp.eq.s32 	%p27, %r49, 0;
	selp.f64 	%fd50, 0d3FF0000000000000, 0d0000000000000000, %p27;
	mul.f64 	%fd51, %fd54, %fd50;
	fma.rn.f64 	%fd52, %fd53, %fd57, %fd51;
	st.global.f64 	[%rd3], %fd52;
	add.s32 	%r50, %r50, %r5;
	setp.lt.s32 	%p28, %r50, %r13;
	@%p28 bra 	$L__BB0_2;
$L__BB0_16:
	ret;

}
.func  (.param .b64 func_retval0) __internal_accurate_pow(
	.param .b64 __internal_accurate_pow_param_0,
	.param .b64 __internal_accurate_pow_param_1
)
{
	.reg .pred 	%p<8>;
	.reg .b32 	%r<49>;
	.reg .b32 	%f<3>;
	.reg .b64 	%fd<109>;

	ld.param.f64 	%fd10, [__internal_accurate_pow_param_0];
	ld.param.f64 	%fd11, [__internal_accurate_pow_param_1];
	{
	.reg .b32 %temp; 
	mov.b64 	{%temp, %r46}, %fd10;
	}
	{
	.reg .b32 %temp; 
	mov.b64 	{%r45, %temp}, %fd10;
	}
	shr.u32 	%r47, %r46, 20;
	setp.gt.u32 	%p1, %r46, 1048575;
	@%p1 bra 	$L__BB1_2;
	mul.f64 	%fd12, %fd10, 0d4350000000000000;
	{
	.reg .b32 %temp; 
	mov.b64 	{%temp, %r46}, %fd12;
	}
	{
	.reg .b32 %temp; 
	mov.b64 	{%r45, %temp}, %fd12;
	}
	shr.u32 	%r16, %r46, 20;
	add.s32 	%r47, %r16, -54;
$L__BB1_2:
	add.s32 	%r48, %r47, -1023;
	and.b32  	%r17, %r46, -2146435073;
	or.b32  	%r18, %r17, 1072693248;
	mov.b64 	%fd107, {%r45, %r18};
	setp.lt.u32 	%p2, %r18, 1073127583;
	@%p2 bra 	$L__BB1_4;
	{
	.reg .b32 %temp; 
	mov.b64 	{%r19, %temp}, %fd107;
	}
	{
	.reg .b32 %temp; 
	mov.b64 	{%temp, %r20}, %fd107;
	}
	add.s32 	%r21, %r20, -1048576;
	mov.b64 	%fd107, {%r19, %r21};
	add.s32 	%r48, %r47, -1022;
$L__BB1_4:
	add.f64 	%fd13, %fd107, 0dBFF0000000000000;
	add.f64 	%fd14, %fd107, 0d3FF0000000000000;
	rcp.approx.ftz.f64 	%fd15, %fd14;
	neg.f64 	%fd16, %fd14;
	fma.rn.f64 	%fd17, %fd16, %fd15, 0d3FF0000000000000;
	fma.rn.f64 	%fd18, %fd17, %fd17, %fd17;
	fma.rn.f64 	%fd19, %fd18, %fd15, %fd15;
	mul.f64 	%fd20, %fd13, %fd19;
	fma.rn.f64 	%fd21, %fd13, %fd19, %fd20;
	mul.f64 	%fd22, %fd21, %fd21;
	fma.rn.f64 	%fd23, %fd22, 0d3EB0F5FF7D2CAFE2, 0d3ED0F5D241AD3B5A;
	fma.rn.f64 	%fd24, %fd23, %fd22, 0d3EF3B20A75488A3F;
	fma.rn.f64 	%fd25, %fd24, %fd22, 0d3F1745CDE4FAECD5;
	fma.rn.f64 	%fd26, %fd25, %fd22, 0d3F3C71C7258A578B;
	fma.rn.f64 	%fd27, %fd26, %fd22, 0d3F6249249242B910;
	fma.rn.f64 	%fd28, %fd27, %fd22, 0d3F89999999999DFB;
	sub.f64 	%fd29, %fd13, %fd21;
	add.f64 	%fd30, %fd29, %fd29;
	neg.f64 	%fd31, %fd21;
	fma.rn.f64 	%fd32, %fd31, %fd13, %fd30;
	mul.f64 	%fd33, %fd19, %fd32;
	fma.rn.f64 	%fd34, %fd22, %fd28, 0d3FB5555555555555;
	mov.f64 	%fd35, 0d3FB5555555555555;
	sub.f64 	%fd36, %fd35, %fd34;
	fma.rn.f64 	%fd37, %fd22, %fd28, %fd36;
	add.f64 	%fd38, %fd37, 0dBC46A4CB00B9E7B0;
	add.f64 	%fd39, %fd34, %fd38;
	sub.f64 	%fd40, %fd34, %fd39;
	add.f64 	%fd41, %fd38, %fd40;
	mul.rn.f64 	%fd42, %fd21, %fd21;
	neg.f64 	%fd43, %fd42;
	fma.rn.f64 	%fd44, %fd21, %fd21, %fd43;
	{
	.reg .b32 %temp; 
	mov.b64 	{%r22, %temp}, %fd33;
	}
	{
	.reg .b32 %temp; 
	mov.b64 	{%temp, %r23}, %fd33;
	}
	add.s32 	%r24, %r23, 1048576;
	mov.b64 	%fd45, {%r22, %r24};
	fma.rn.f64 	%fd46, %fd21, %fd45, %fd44;
	mul.rn.f64 	%fd47, %fd42, %fd21;
	neg.f64 	%fd48, %fd47;
	fma.rn.f64 	%fd49, %fd42, %fd21, %fd48;
	fma.rn.f64 	%fd50, %fd42, %fd33, %fd49;
	fma.rn.f64 	%fd51, %fd46, %fd21, %fd50;
	mul.rn.f64 	%fd52, %fd39, %fd47;
	neg.f64 	%fd53, %fd52;
	fma.rn.f64 	%fd54, %fd39, %fd47, %fd53;
	fma.rn.f64 	%fd55, %fd39, %fd51, %fd54;
	fma.rn.f64 	%fd56, %fd41, %fd47, %fd55;
	add.f64 	%fd57, %fd52, %fd56;
	sub.f64 	%fd58, %fd52, %fd57;
	add.f64 	%fd59, %fd56, %fd58;
	add.f64 	%fd60, %fd21, %fd57;
	sub.f64 	%fd61, %fd21, %fd60;
	add.f64 	%fd62, %fd57, %fd61;
	add.f64 	%fd63, %fd59, %fd62;
	add.f64 	%fd64, %fd33, %fd63;
	add.f64 	%fd65, %fd60, %fd64;
	sub.f64 	%fd66, %fd60, %fd65;
	add.f64 	%fd67, %fd64, %fd66;
	xor.b32  	%r25, %r48, -2147483648;
	mov.b32 	%r26, 1127219200;
	mov.b64 	%fd68, {%r25, %r26};
	mov.b32 	%r27, -2147483648;
	mov.b64 	%fd69, {%r27, %r26};
	sub.f64 	%fd70, %fd68, %fd69;
	fma.rn.f64 	%fd71, %fd70, 0d3FE62E42FEFA39EF, %fd65;
	fma.rn.f64 	%fd72, %fd70, 0dBFE62E42FEFA39EF, %fd71;
	sub.f64 	%fd73, %fd72, %fd65;
	sub.f64 	%fd74, %fd67, %fd73;
	fma.rn.f64 	%fd75, %fd70, 0d3C7ABC9E3B39803F, %fd74;
	add.f64 	%fd76, %fd71, %fd75;
	sub.f64 	%fd77, %fd71, %fd76;
	add.f64 	%fd78, %fd75, %fd77;
	{
	.reg .b32 %temp; 
	mov.b64 	{%temp, %r28}, %fd11;
	}
	{
	.reg .b32 %temp; 
	mov.b64 	{%r29, %temp}, %fd11;
	}
	shl.b32 	%r30, %r28, 1;
	setp.gt.u32 	%p3, %r30, -33554433;
	and.b32  	%r31, %r28, -15728641;
	selp.b32 	%r32, %r31, %r28, %p3;
	mov.b64 	%fd79, {%r29, %r32};
	mul.rn.f64 	%fd80, %fd76, %fd79;
	neg.f64 	%fd81, %fd80;
	fma.rn.f64 	%fd82, %fd76, %fd79, %fd81;
	fma.rn.f64 	%fd83, %fd78, %fd79, %fd82;
	add.f64 	%fd4, %fd80, %fd83;
	sub.f64 	%fd84, %fd80, %fd4;
	add.f64 	%fd5, %fd83, %fd84;
	fma.rn.f64 	%fd85, %fd4, 0d3FF71547652B82FE, 0d4338000000000000;
	{
	.reg .b32 %temp; 
	mov.b64 	{%r13, %temp}, %fd85;
	}
	mov.f64 	%fd86, 0dC338000000000000;
	add.rn.f64 	%fd87, %fd85, %fd86;
	fma.rn.f64 	%fd88, %fd87, 0dBFE62E42FEFA39EF, %fd4;
	fma.rn.f64 	%fd89, %fd87, 0dBC7ABC9E3B39803F, %fd88;
	fma.rn.f64 	%fd90, %fd89, 0d3E5ADE1569CE2BDF, 0d3E928AF3FCA213EA;
	fma.rn.f64 	%fd91, %fd90, %fd89, 0d3EC71DEE62401315;
	fma.rn.f64 	%fd92, %fd91, %fd89, 0d3EFA01997C89EB71;
	fma.rn.f64 	%fd93, %fd92, %fd89, 0d3F2A01A014761F65;
	fma.rn.f64 	%fd94, %fd93, %fd89, 0d3F56C16C1852B7AF;
	fma.rn.f64 	%fd95, %fd94, %fd89, 0d3F81111111122322;
	fma.rn.f64 	%fd96, %fd95, %fd89, 0d3FA55555555502A1;
	fma.rn.f64 	%fd97, %fd96, %fd89, 0d3FC5555555555511;
	fma.rn.f64 	%fd98, %fd97, %fd89, 0d3FE000000000000B;
	fma.rn.f64 	%fd99, %fd98, %fd89, 0d3FF0000000000000;
	fma.rn.f64 	%fd100, %fd99, %fd89, 0d3FF0000000000000;
	{
	.reg .b32 %temp; 
	mov.b64 	{%r14, %temp}, %fd100;
	}
	{
	.reg .b32 %temp; 
	mov.b64 	{%temp, %r15}, %fd100;
	}
	shl.b32 	%r33, %r13, 20;
	add.s32 	%r34, %r33, %r15;
	mov.b64 	%fd108, {%r14, %r34};
	{
	.reg .b32 %temp; 
	mov.b64 	{%temp, %r35}, %fd4;
	}
	mov.b32 	%f2, %r35;
	abs.f32 	%f1, %f2;
	setp.lt.f32 	%p4, %f1, 0f4086232B;
	@%p4 bra 	$L__BB1_7;
	setp.lt.f64 	%p5, %fd4, 0d0000000000000000;
	add.f64 	%fd101, %fd4, 0d7FF0000000000000;
	selp.f64 	%fd108, 0d0000000000000000, %fd101, %p5;
	setp.geu.f32 	%p6, %f1, 0f40874800;
	@%p6 bra 	$L__BB1_7;
	shr.u32 	%r36, %r13, 31;
	add.s32 	%r37, %r13, %r36;
	shr.s32 	%r38, %r37, 1;
	shl.b32 	%r39, %r38, 20;
	add.s32 	%r40, %r15, %r39;
	mov.b64 	%fd102, {%r14, %r40};
	sub.s32 	%r41, %r13, %r38;
	shl.b32 	%r42, %r41, 20;
	add.s32 	%r43, %r42, 1072693248;
	mov.b32 	%r44, 0;
	mov.b64 	%fd103, {%r44, %r43};
	mul.f64 	%fd108, %fd103, %fd102;
$L__BB1_7:
	abs.f64 	%fd104, %fd108;
	setp.eq.f64 	%p7, %fd104, 0d7FF0000000000000;
	fma.rn.f64 	%fd105, %fd108, %fd5, %fd108;
	selp.f64 	%fd106, %fd108, %fd105, %p7;
	st.param.f64 	[func_retval0], %fd106;
	ret;

}


// ===== COMPILED SASS (sm_100) =====

	.target	sm_100

	.elftype	@"ET_EXEC"


//--------------------- .note.nv.tkinfo           --------------------------
	.section	.note.nv.tkinfo,"",@"SHT_NOTE"
	.sectionflags	@"SHF_NOTE_NV_TKINFO"
	.tkinfo
        /*0018*/ 	.word	0x00000002
        /*0030*/ 	.string	""
        /*0030*/ 	.string	"ptxas"
        /*0030*/ 	.string	"Cuda compilation tools, release 13.0, V13.0.88"
        /*0030*/ 	.string	"Build cuda_13.0.r13.0/compiler.36424714_0"
        /*0030*/ 	.string	"-arch sm_100 -m 64 "



//--------------------- .note.nv.cuinfo           --------------------------
	.section	.note.nv.cuinfo,"",@"SHT_NOTE"
	.sectionflags	@"SHF_NOTE_NV_CUINFO"
        /*0018*/ 	.short	0x0002
        /*001a*/ 	.short	0x0064
        /*001c*/ 	.short	0x0082
	.zero		2


//--------------------- .nv.info                  --------------------------
	.section	.nv.info,"",@"SHT_CUDA_INFO"
	.align	4


	//----- nvinfo : EIATTR_REGCOUNT
	.align		4
        /*0000*/ 	.byte	0x04, 0x2f
        /*0002*/ 	.short	(.L_1 - .L_0)
	.align		4
.L_0:
        /*0004*/ 	.word	index@(_Z26powered_exponential_kernelPdiidddd)
        /*0008*/ 	.word	0x00000028


	//----- nvinfo : EIATTR_FRAME_SIZE
	.align		4
.L_1:
        /*000c*/ 	.byte	0x04, 0x11
        /*000e*/ 	.short	(.L_3 - .L_2)
	.align		4
.L_2:
        /*0010*/ 	.word	index@($_Z26powered_exponential_kernelPdiidddd$__internal_accurate_pow)
        /*0014*/ 	.word	0x00000000


	//----- nvinfo : EIATTR_FRAME_SIZE
	.align		4
.L_3:
        /*0018*/ 	.byte	0x04, 0x11
        /*001a*/ 	.short	(.L_5 - .L_4)
	.align		4
.L_4:
        /*001c*/ 	.word	index@($__internal_0_$__cuda_sm20_div_rn_f64_full)
        /*0020*/ 	.word	0x00000000


	//----- nvinfo : EIATTR_FRAME_SIZE
	.align		4
.L_5:
        /*0024*/ 	.byte	0x04, 0x11
        /*0026*/ 	.short	(.L_7 - .L_6)
	.align		4
.L_6:
        /*0028*/ 	.word	index@(_Z26powered_exponential_kernelPdiidddd)
        /*002c*/ 	.word	0x00000000


	//----- nvinfo : EIATTR_MIN_STACK_SIZE
	.align		4
.L_7:
        /*0030*/ 	.byte	0x04, 0x12
        /*0032*/ 	.short	(.L_9 - .L_8)
	.align		4
.L_8:
        /*0034*/ 	.word	index@(_Z26powered_exponential_kernelPdiidddd)
        /*0038*/ 	.word	0x00000000
.L_9:


//--------------------- .nv.compat                --------------------------
	.section	.nv.compat,"",@"SHT_CUDA_COMPAT_INFO"
	.align	4
        /*0000*/ 	.byte	0x02, 0x09, 0x00, 0x00, 0x02, 0x02, 0x01, 0x00, 0x02, 0x05, 0x05, 0x00, 0x03, 0x07, 0x01, 0x01
        /*0010*/ 	.byte	0x02, 0x03, 0x00, 0x00, 0x02, 0x06, 0x01, 0x00, 0x04, 0x0b, 0x08, 0x00, 0x01, 0x00, 0x00, 0x00
        /*0020*/ 	.byte	0x00, 0x00, 0x00, 0x00


//--------------------- .nv.info._Z26powered_exponential_kernelPdiidddd --------------------------
	.section	.nv.info._Z26powered_exponential_kernelPdiidddd,"",@"SHT_CUDA_INFO"
	.sectionflags	@""
	.align	4


	//----- nvinfo : EIATTR_CUDA_API_VERSION
	.align		4
        /*0000*/ 	.byte	0x04, 0x37
        /*0002*/ 	.short	(.L_11 - .L_10)
.L_10:
        /*0004*/ 	.word	0x00000082


	//----- nvinfo : EIATTR_KPARAM_INFO
	.align		4
.L_11:
        /*0008*/ 	.byte	0x04, 0x17
        /*000a*/ 	.short	(.L_13 - .L_12)
.L_12:
        /*000c*/ 	.word	0x00000000
        /*0010*/ 	.short	0x0006
        /*0012*/ 	.short	0x0028
        /*0014*/ 	.byte	0x00, 0xf0, 0x21, 0x00


	//----- nvinfo : EIATTR_KPARAM_INFO
	.align		4
.L_13:
        /*0018*/ 	.byte	0x04, 0x17
        /*001a*/ 	.short	(.L_15 - .L_14)
.L_14:
        /*001c*/ 	.word	0x00000000
        /*0020*/ 	.short	0x0005
        /*0022*/ 	.short	0x0020
        /*0024*/ 	.byte	0x00, 0xf0, 0x21, 0x00


	//----- nvinfo : EIATTR_KPARAM_INFO
	.align		4
.L_15:
        /*0028*/ 	.byte	0x04, 0x17
        /*002a*/ 	.short	(.L_17 - .L_16)
.L_16:
        /*002c*/ 	.word	0x00000000
        /*0030*/ 	.short	0x0004
        /*0032*/ 	.short	0x0018
        /*0034*/ 	.byte	0x00, 0xf0, 0x21, 0x00


	//----- nvinfo : EIATTR_KPARAM_INFO
	.align		4
.L_17:
        /*0038*/ 	.byte	0x04, 0x17
        /*003a*/ 	.short	(.L_19 - .L_18)
.L_18:
        /*003c*/ 	.word	0x00000000
        /*0040*/ 	.short	0x0003
        /*0042*/ 	.short	0x0010
        /*0044*/ 	.byte	0x00, 0xf0, 0x21, 0x00


	//----- nvinfo : EIATTR_KPARAM_INFO
	.align		4
.L_19:
        /*0048*/ 	.byte	0x04, 0x17
        /*004a*/ 	.short	(.L_21 - .L_20)
.L_20:
        /*004c*/ 	.word	0x00000000
        /*0050*/ 	.short	0x0002
        /*0052*/ 	.short	0x000c
        /*0054*/ 	.byte	0x00, 0xf0, 0x11, 0x00


	//----- nvinfo : EIATTR_KPARAM_INFO
	.align		4
.L_21:
        /*0058*/ 	.byte	0x04, 0x17
        /*005a*/ 	.short	(.L_23 - .L_22)
.L_22:
        /*005c*/ 	.word	0x00000000
        /*0060*/ 	.short	0x0001
        /*0062*/ 	.short	0x0008
        /*0064*/ 	.byte	0x00, 0xf0, 0x11, 0x00


	//----- nvinfo : EIATTR_KPARAM_INFO
	.align		4
.L_23:
        /*0068*/ 	.byte	0x04, 0x17
        /*006a*/ 	.short	(.L_25 - .L_24)
.L_24:
        /*006c*/ 	.word	0x00000000
        /*0070*/ 	.short	0x0000
        /*0072*/ 	.short	0x0000
        /*0074*/ 	.byte	0x00, 0xf5, 0x21, 0x00


	//----- nvinfo : EIATTR_SPARSE_MMA_MASK
	.align		4
.L_25:
        /*0078*/ 	.byte	0x03, 0x50
        /*007a*/ 	.short	0x0000


	//----- nvinfo : EIATTR_MAXREG_COUNT
	.align		4
        /*007c*/ 	.byte	0x03, 0x1b
        /*007e*/ 	.short	0x00ff


	//----- nvinfo : EIATTR_MERCURY_ISA_VERSION
	.align		4
        /*0080*/ 	.byte	0x03, 0x5f
        /*0082*/ 	.short	0x0101


	//----- nvinfo : EIATTR_VRC_CTA_INIT_COUNT
	.align		4
        /*0084*/ 	.byte	0x02, 0x4a
	.zero		1
	.zero		1


	//----- nvinfo : EIATTR_EXIT_INSTR_OFFSETS
	.align		4
        /*0088*/ 	.byte	0x04, 0x1c
        /*008a*/ 	.short	(.L_27 - .L_26)


	//   ....[0]....
.L_26:
        /*008c*/ 	.word	0x00000070


	//   ....[1]....
        /*0090*/ 	.word	0x00000d20


	//----- nvinfo : EIATTR_CRS_STACK_SIZE
	.align		4
.L_27:
        /*0094*/ 	.byte	0x04, 0x1e
        /*0096*/ 	.short	(.L_29 - .L_28)
.L_28:
        /*0098*/ 	.word	0x00000000


	//----- nvinfo : EIATTR_CBANK_PARAM_SIZE
	.align		4
.L_29:
        /*009c*/ 	.byte	0x03, 0x19
        /*009e*/ 	.short	0x0030


	//----- nvinfo : EIATTR_PARAM_CBANK
	.align		4
        /*00a0*/ 	.byte	0x04, 0x0a
        /*00a2*/ 	.short	(.L_31 - .L_30)
	.align		4
.L_30:
        /*00a4*/ 	.word	index@(.nv.constant0._Z26powered_exponential_kernelPdiidddd)
        /*00a8*/ 	.short	0x0380
        /*00aa*/ 	.short	0x0030


	//----- nvinfo : EIATTR_SW_WAR
	.align		4
.L_31:
        /*00ac*/ 	.byte	0x04, 0x36
        /*00ae*/ 	.short	(.L_33 - .L_32)
.L_32:
        /*00b0*/ 	.word	0x00000008
.L_33:


//--------------------- .nv.callgraph             --------------------------
	.section	.nv.callgraph,"",@"SHT_CUDA_CALLGRAPH"
	.align	4
	.sectionentsize	8
	.align		4
        /*0000*/ 	.word	0x00000000
	.align		4
        /*0004*/ 	.word	0xffffffff
	.align		4
        /*0008*/ 	.word	0x00000000
	.align		4
        /*000c*/ 	.word	0xfffffffe
	.align		4
        /*0010*/ 	.word	0x00000000
	.align		4
        /*0014*/ 	.word	0xfffffffd
	.align		4
        /*0018*/ 	.word	0x00000000
	.align		4
        /*001c*/ 	.word	0xfffffffc


//--------------------- .text._Z26powered_exponential_kernelPdiidddd --------------------------
	.section	.text._Z26powered_exponential_kernelPdiidddd,"ax",@progbits
	.align	128
        .global         _Z26powered_exponential_kernelPdiidddd
        .type           _Z26powered_exponential_kernelPdiidddd,@function
        .size           _Z26powered_exponential_kernelPdiidddd,(.L_x_19 - _Z26powered_exponential_kernelPdiidddd)
        .other          _Z26powered_exponential_kernelPdiidddd,@"STO_CUDA_ENTRY STV_DEFAULT"
_Z26powered_exponential_kernelPdiidddd:
.text._Z26powered_exponential_kernelPdiidddd:
[----:B------:R-:W-:Y:S01]  /*0000*/  LDC R1, c[0x0][0x37c] ;  /* 0x0000df00ff017b82 */ /* 0x000fe20000000800 */
[----:B------:R-:W0:Y:S01]  /*0010*/  S2R R35, SR_CTAID.X ;  /* 0x0000000000237919 */ /* 0x000e220000002500 */
[----:B------:R-:W0:Y:S01]  /*0020*/  LDCU UR4, c[0x0][0x360] ;  /* 0x00006c00ff0477ac */ /* 0x000e220008000800 */
[----:B------:R-:W0:Y:S01]  /*0030*/  S2R R0, SR_TID.X ;  /* 0x0000000000007919 */ /* 0x000e220000002100 */
[----:B------:R-:W1:Y:S01]  /*0040*/  LDCU UR5, c[0x0][0x38c] ;  /* 0x00007180ff0577ac */ /* 0x000e620008000800 */
[----:B0-----:R-:W-:-:S05]  /*0050*/  IMAD R35, R35, UR4, R0 ;  /* 0x0000000423237c24 */ /* 0x001fca000f8e0200 */
[----:B-1----:R-:W-:-:S13]  /*0060*/  ISETP.GE.AND P0, PT, R35, UR5, PT ;  /* 0x0000000523007c0c */ /* 0x002fda000bf06270 */
[----:B------:R-:W-:Y:S05]  /*0070*/  @P0 EXIT ;  /* 0x000000000000094d */ /* 0x000fea0003800000 */
[----:B------:R-:W0:Y:S01]  /*0080*/  LDC.64 R16, c[0x0][0x3a0] ;  /* 0x0000e800ff107b82 */ /* 0x000e220000000a00 */
[----:B------:R-:W1:Y:S01]  /*0090*/  LDCU UR5, c[0x0][0x370] ;  /* 0x00006e00ff0577ac */ /* 0x000e620008000800 */
[----:B------:R-:W2:Y:S06]  /*00a0*/  LDCU.64 UR8, c[0x0][0x358] ;  /* 0x00006b00ff0877ac */ /* 0x000eac0008000a00 */
[----:B------:R-:W3:Y:S01]  /*00b0*/  LDC.64 R2, c[0x0][0x3a0] ;  /* 0x0000e800ff027b82 */ /* 0x000ee20000000a00 */
[----:B------:R-:W4:Y:S01]  /*00c0*/  LDCU.64 UR10, c[0x0][0x3a0] ;  /* 0x00007400ff0a77ac */ /* 0x000f220008000a00 */
[----:B------:R-:W0:Y:S06]  /*00d0*/  LDCU UR16, c[0x0][0x3a4] ;  /* 0x00007480ff1077ac */ /* 0x000e2c0008000800 */
[----:B------:R-:W2:Y:S01]  /*00e0*/  LDC R6, c[0x0][0x3a4] ;  /* 0x0000e900ff067b82 */ /* 0x000ea20000000800 */
[----:B------:R-:W0:Y:S01]  /*00f0*/  LDCU UR17, c[0x0][0x38c] ;  /* 0x00007180ff1177ac */ /* 0x000e220008000800 */
[----:B------:R-:W0:Y:S02]  /*0100*/  LDCU UR18, c[0x0][0x39c] ;  /* 0x00007380ff1277ac */ /* 0x000e240008000800 */
[----:B0-----:R-:W-:-:S04]  /*0110*/  SHF.R.U32.HI R0, RZ, 0x14, R17 ;  /* 0x00000014ff007819 */ /* 0x001fc80000011611 */
[----:B------:R-:W0:Y:S01]  /*0120*/  LDC R7, c[0x0][0x388] ;  /* 0x0000e200ff077b82 */ /* 0x000e220000000800 */
[----:B------:R-:W-:Y:S01]  /*0130*/  ISETP.GE.AND P1, PT, R17, RZ, PT ;  /* 0x000000ff1100720c */ /* 0x000fe20003f26270 */
[----:B------:R-:W0:Y:S01]  /*0140*/  LDCU.64 UR12, c[0x0][0x3a8] ;  /* 0x00007500ff0c77ac */ /* 0x000e220008000a00 */
[----:B------:R-:W-:Y:S02]  /*0150*/  LOP3.LUT R0, R0, 0x7ff, RZ, 0xc0, !PT ;  /* 0x000007ff00007812 */ /* 0x000fe400078ec0ff */
[----:B------:R-:W-:Y:S01]  /*0160*/  SEL R34, RZ, 0x7ff00000, !P1 ;  /* 0x7ff00000ff227807 */ /* 0x000fe20004800000 */
[----:B------:R-:W0:Y:S01]  /*0170*/  LDCU.64 UR14, c[0x0][0x390] ;  /* 0x00007200ff0e77ac */ /* 0x000e220008000a00 */
[----:B---3--:R3:W0:Y:S01]  /*0180*/  FRND.F64.TRUNC R14, R2 ;  /* 0x00000002000e7313 */ /* 0x008622000030d800 */
[----:B------:R-:W-:Y:S01]  /*0190*/  VIADD R5, R0, 0xfffffc0c ;  /* 0xfffffc0c00057836 */ /* 0x000fe20000000000 */
[----:B------:R-:W0:Y:S01]  /*01a0*/  LDC.64 R8, c[0x0][0x3a0] ;  /* 0x0000e800ff087b82 */ /* 0x000e220000000a00 */
[----:B-1----:R-:W-:-:S03]  /*01b0*/  UIMAD UR4, UR4, UR5, URZ ;  /* 0x00000005040472a4 */ /* 0x002fc6000f8e02ff */
[CC--:B------:R-:W-:Y:S02]  /*01c0*/  SHF.L.U32 R4, R16.reuse, R5.reuse, RZ ;  /* 0x0000000510047219 */ /* 0x0c0fe400000006ff */
[----:B------:R-:W-:Y:S02]  /*01d0*/  SHF.L.U64.HI R5, R16, R5, R17 ;  /* 0x0000000510057219 */ /* 0x000fe40000010211 */
[----:B------:R-:W1:Y:S01]  /*01e0*/  LDC.64 R10, c[0x0][0x398] ;  /* 0x0000e600ff0a7b82 */ /* 0x000e620000000a00 */
[----:B------:R-:W-:-:S04]  /*01f0*/  ISETP.NE.U32.AND P0, PT, R4, RZ, PT ;  /* 0x000000ff0400720c */ /* 0x000fc80003f05070 */
[----:B------:R-:W-:-:S03]  /*0200*/  ISETP.NE.AND.EX P0, PT, R5, -0x80000000, PT, P0 ;  /* 0x800000000500780c */ /* 0x000fc60003f05300 */
[----:B------:R-:W0:Y:S10]  /*0210*/  LDC.64 R12, c[0x0][0x380] ;  /* 0x0000e000ff0c7b82 */ /* 0x000e340000000a00 */
[----:B--234-:R-:W-:-:S14]  /*0220*/  DSETP.NEU.AND P0, PT, |R2|, 0.5, !P0 ;  /* 0x3fe000000200742a */ /* 0x01cfdc000470d200 */
.L_x_10:
[----:B0-2---:R-:W-:-:S05]  /*0230*/  IMAD.WIDE R16, R35, 0x8, R12 ;  /* 0x0000000823107825 */ /* 0x005fca00078e020c */
[----:B------:R-:W2:Y:S01]  /*0240*/  LDG.E.64 R24, desc[UR8][R16.64] ;  /* 0x0000000810187981 */ /* 0x000ea2000c1e1b00 */
[----:B------:R-:W1:Y:S01]  /*0250*/  MUFU.RCP64H R3, UR18 ;  /* 0x0000001200037d08 */ /* 0x000e620008001800 */
[----:B------:R-:W-:Y:S01]  /*0260*/  IMAD.MOV.U32 R2, RZ, RZ, 0x1 ;  /* 0x00000001ff027424 */ /* 0x000fe200078e00ff */
[----:B------:R-:W-:Y:S05]  /*0270*/  BSSY.RECONVERGENT B0, `(.L_x_0) ;  /* 0x0000011000007945 */ /* 0x000fea0003800200 */
[----:B-1----:R-:W-:-:S08]  /*0280*/  DFMA R18, R2, -R10, 1 ;  /* 0x3ff000000212742b */ /* 0x002fd0000000080a */
[----:B------:R-:W-:-:S08]  /*0290*/  DFMA R18, R18, R18, R18 ;  /* 0x000000121212722b */ /* 0x000fd00000000012 */
[----:B------:R-:W-:-:S08]  /*02a0*/  DFMA R18, R2, R18, R2 ;  /* 0x000000120212722b */ /* 0x000fd00000000002 */
[----:B------:R-:W-:-:S08]  /*02b0*/  DFMA R2, R18, -R10, 1 ;  /* 0x3ff000001202742b */ /* 0x000fd0000000080a */
[----:B------:R-:W-:-:S08]  /*02c0*/  DFMA R2, R18, R2, R18 ;  /* 0x000000021202722b */ /* 0x000fd00000000012 */
[----:B--2---:R-:W-:Y:S01]  /*02d0*/  DMUL R18, R24, R2 ;  /* 0x0000000218127228 */ /* 0x004fe20000000000 */
[----:B------:R-:W-:-:S07]  /*02e0*/  FSETP.GEU.AND P2, PT, |R25|, 6.5827683646048100446e-37, PT ;  /* 0x036000001900780b */ /* 0x000fce0003f4e200 */
[----:B------:R-:W-:-:S08]  /*02f0*/  DFMA R20, R18, -R10, R24 ;  /* 0x8000000a1214722b */ /* 0x000fd00000000018 */
[----:B------:R-:W-:-:S10]  /*0300*/  DFMA R2, R2, R20, R18 ;  /* 0x000000140202722b */ /* 0x000fd40000000012 */
[----:B------:R-:W-:-:S05]  /*0310*/  FFMA R0, RZ, UR18, R3 ;  /* 0x00000012ff007c23 */ /* 0x000fca0008000003 */
[----:B------:R-:W-:-:S13]  /*0320*/  FSETP.GT.AND P1, PT, |R0|, 1.469367938527859385e-39, PT ;  /* 0x001000000000780b */ /* 0x000fda0003f24200 */
[----:B------:R-:W-:Y:S05]  /*0330*/  @P1 BRA P2, `(.L_x_1) ;  /* 0x0000000000101947 */ /* 0x000fea0001000000 */
[----:B------:R-:W-:-:S07]  /*0340*/  MOV R0, 0x360 ;  /* 0x0000036000007802 */ /* 0x000fce0000000f00 */
[----:B------:R-:W-:Y:S05]  /*0350*/  CALL.REL.NOINC `($__internal_0_$__cuda_sm20_div_rn_f64_full) ;  /* 0x0000000800747944 */ /* 0x000fea0003c00000 */
[----:B------:R-:W-:Y:S02]  /*0360*/  IMAD.MOV.U32 R2, RZ, RZ, R24 ;  /* 0x000000ffff027224 */ /* 0x000fe400078e0018 */
[----:B------:R-:W-:-:S07]  /*0370*/  IMAD.MOV.U32 R3, RZ, RZ, R25 ;  /* 0x000000ffff037224 */ /* 0x000fce00078e0019 */
.L_x_1:
[----:B------:R-:W-:Y:S05]  /*0380*/  BSYNC.RECONVERGENT B0 ;  /* 0x0000000000007941 */ /* 0x000fea0003800200 */
.L_x_0:
[----:B------:R-:W-:Y:S01]  /*0390*/  DSETP.NEU.AND P2, PT, R2, RZ, PT ;  /* 0x000000ff0200722a */ /* 0x000fe20003f4d000 */
[----:B------:R-:W-:-:S13]  /*03a0*/  BSSY.RECONVERGENT B0, `(.L_x_2) ;  /* 0x000001b000007945 */ /* 0x000fda0003800200 */
[----:B------:R-:W0:Y:S01]  /*03b0*/  @!P2 LDC R0, c[0x0][0x3a4] ;  /* 0x0000e900ff00ab82 */ /* 0x000e220000000800 */
[----:B------:R-:W-:Y:S01]  /*03c0*/  @!P2 SEL R19, R3, RZ, P0 ;  /* 0x000000ff0313a207 */ /* 0x000fe20000000000 */
[----:B------:R-:W-:Y:S01]  /*03d0*/  @!P2 IMAD.MOV.U32 R18, RZ, RZ, RZ ;  /* 0x000000ffff12a224 */ /* 0x000fe200078e00ff */
[----:B------:R-:W-:Y:S02]  /*03e0*/  @!P2 PLOP3.LUT P1, PT, P0, PT, PT, 0x80, 0x8 ;  /* 0x000000000008a81c */ /* 0x000fe4000072f070 */
[----:B0-----:R-:W-:-:S13]  /*03f0*/  ISETP.GE.OR P3, PT, R0, RZ, P2 ;  /* 0x000000ff0000720c */ /* 0x001fda0001766670 */
[----:B------:R-:W-:Y:S01]  /*0400*/  @!P3 LOP3.LUT R19, R19, 0x7ff00000, RZ, 0xfc, !PT ;  /* 0x7ff000001313b812 */ /* 0x000fe200078efcff */
[----:B------:R-:W-:Y:S06]  /*0410*/  @!P2 BRA `(.L_x_3) ;  /* 0x00000000004ca947 */ /* 0x000fec0003800000 */
[----:B------:R-:W-:Y:S01]  /*0420*/  DADD R36, -RZ, |R2| ;  /* 0x00000000ff247229 */ /* 0x000fe20000000502 */
[----:B------:R-:W-:Y:S01]  /*0430*/  BSSY.RECONVERGENT B1, `(.L_x_4) ;  /* 0x0000003000017945 */ /* 0x000fe20003800200 */
[----:B------:R-:W-:-:S09]  /*0440*/  MOV R0, 0x460 ;  /* 0x0000046000007802 */ /* 0x000fd20000000f00 */
[----:B------:R-:W-:Y:S05]  /*0450*/  CALL.REL.NOINC `($_Z26powered_exponential_kernelPdiidddd$__internal_accurate_pow) ;  /* 0x0000000c00a07944 */ /* 0x000fea0003c00000 */
[----:B------:R-:W-:Y:S05]  /*0460*/  BSYNC.RECONVERGENT B1 ;  /* 0x0000000000017941 */ /* 0x000fea0003800200 */
.L_x_4:
[----:B------:R-:W-:Y:S01]  /*0470*/  IMAD.MOV.U32 R18, RZ, RZ, R21 ;  /* 0x000000ffff127224 */ /* 0x000fe200078e0015 */
[----:B------:R-:W-:Y:S01]  /*0480*/  ISETP.NE.U32.AND P1, PT, R4, RZ, PT ;  /* 0x000000ff0400720c */ /* 0x000fe20003f25070 */
[----:B------:R-:W-:Y:S01]  /*0490*/  IMAD.MOV.U32 R19, RZ, RZ, R22 ;  /* 0x000000ffff137224 */ /* 0x000fe200078e0016 */
[----:B------:R-:W-:Y:S01]  /*04a0*/  DSETP.NEU.AND P2, PT, R14, UR10, PT ;  /* 0x0000000a0e007e2a */ /* 0x000fe2000bf4d000 */
[----:B------:R-:W-:Y:S02]  /*04b0*/  ISETP.GE.AND P3, PT, R3, RZ, PT ;  /* 0x000000ff0300720c */ /* 0x000fe40003f66270 */
[----:B------:R-:W-:Y:S02]  /*04c0*/  ISETP.NE.AND.EX P1, PT, R5, -0x80000000, PT, P1 ;  /* 0x800000000500780c */ /* 0x000fe40003f25310 */
[----:B------:R-:W-:-:S10]  /*04d0*/  DADD R18, -RZ, -R18 ;  /* 0x00000000ff127229 */ /* 0x000fd40000000912 */
[-C--:B------:R-:W-:Y:S02]  /*04e0*/  FSEL R18, R18, R21.reuse, !P1 ;  /* 0x0000001512127208 */ /* 0x080fe40004800000 */
[-C--:B------:R-:W-:Y:S02]  /*04f0*/  FSEL R19, R19, R22.reuse, !P1 ;  /* 0x0000001613137208 */ /* 0x080fe40004800000 */
[----:B------:R-:W-:Y:S02]  /*0500*/  FSEL R18, R18, R21, !P3 ;  /* 0x0000001512127208 */ /* 0x000fe40005800000 */
[----:B------:R-:W-:Y:S02]  /*0510*/  FSEL R19, R19, R22, !P3 ;  /* 0x0000001613137208 */ /* 0x000fe40005800000 */
[----:B------:R-:W-:Y:S02]  /*0520*/  PLOP3.LUT P1, PT, P1, PT, PT, 0x8, 0x80 ;  /* 0x000000000080781c */ /* 0x000fe40000f2e170 */
[----:B------:R-:W-:-:S02]  /*0530*/  @P2 FSEL R18, R18, RZ, P3 ;  /* 0x000000ff12122208 */ /* 0x000fc40001800000 */
[----:B------:R-:W-:-:S09]  /*0540*/  @P2 FSEL R19, R19, -QNAN , P3 ;  /* 0xfff8000013132808 */ /* 0x000fd20001800000 */
.L_x_3:
[----:B------:R-:W-:Y:S05]  /*0550*/  BSYNC.RECONVERGENT B0 ;  /* 0x0000000000007941 */ /* 0x000fea0003800200 */
.L_x_2:
[----:B------:R-:W-:Y:S01]  /*0560*/  DADD R20, R2, R8 ;  /* 0x0000000002147229 */ /* 0x000fe20000000008 */
[----:B------:R-:W-:Y:S09]  /*0570*/  BSSY.RECONVERGENT B0, `(.L_x_5) ;  /* 0x000001b000007945 */ /* 0x000ff20003800200 */
[----:B------:R-:W-:-:S04]  /*0580*/  LOP3.LUT R20, R21, 0x7ff00000, RZ, 0xc0, !PT ;  /* 0x7ff0000015147812 */ /* 0x000fc800078ec0ff */
[----:B------:R-:W-:-:S13]  /*0590*/  ISETP.NE.AND P2, PT, R20, 0x7ff00000, PT ;  /* 0x7ff000001400780c */ /* 0x000fda0003f45270 */
[----:B------:R-:W-:Y:S05]  /*05a0*/  @P2 BRA `(.L_x_6) ;  /* 0x00000000005c2947 */ /* 0x000fea0003800000 */
[----:B------:R-:W-:-:S14]  /*05b0*/  DSETP.NAN.AND P2, PT, R2, R8, PT ;  /* 0x000000080200722a */ /* 0x000fdc0003f48000 */
[----:B------:R-:W-:Y:S01]  /*05c0*/  @P2 DADD R18, R2, R8 ;  /* 0x0000000002122229 */ /* 0x000fe20000000008 */
[----:B------:R-:W-:Y:S10]  /*05d0*/  @P2 BRA `(.L_x_6) ;  /* 0x0000000000502947 */ /* 0x000ff40003800000 */
[----:B------:R-:W-:-:S14]  /*05e0*/  DSETP.NEU.AND P2, PT, |R8|, +INF , PT ;  /* 0x7ff000000800742a */ /* 0x000fdc0003f4d200 */
[----:B------:R-:W-:Y:S05]  /*05f0*/  @P2 BRA `(.L_x_7) ;  /* 0x0000000000202947 */ /* 0x000fea0003800000 */
[----:B------:R-:W-:Y:S01]  /*0600*/  ISETP.LE.AND P2, PT, RZ, UR16, PT ;  /* 0x00000010ff007c0c */ /* 0x000fe2000bf43270 */
[----:B------:R-:W-:-:S06]  /*0610*/  DSETP.GT.AND P1, PT, |R2|, 1, PT ;  /* 0x3ff000000200742a */ /* 0x000fcc0003f24200 */
[----:B------:R-:W-:Y:S01]  /*0620*/  SEL R18, RZ, 0x7ff00000, !P1 ;  /* 0x7ff00000ff127807 */ /* 0x000fe20004800000 */
[----:B------:R-:W-:-:S05]  /*0630*/  DSETP.NEU.AND P1, PT, R2, -1, PT ;  /* 0xbff000000200742a */ /* 0x000fca0003f2d000 */
[----:B------:R-:W-:-:S04]  /*0640*/  @!P2 LOP3.LUT R18, R18, 0x7ff00000, RZ, 0x3c, !PT ;  /* 0x7ff000001212a812 */ /* 0x000fc800078e3cff */
[----:B------:R-:W-:Y:S01]  /*0650*/  SEL R19, R18, 0x3ff00000, P1 ;  /* 0x3ff0000012137807 */ /* 0x000fe20000800000 */
[----:B------:R-:W-:Y:S01]  /*0660*/  IMAD.MOV.U32 R18, RZ, RZ, RZ ;  /* 0x000000ffff127224 */ /* 0x000fe200078e00ff */
[----:B------:R-:W-:Y:S06]  /*0670*/  BRA `(.L_x_6) ;  /* 0x0000000000287947 */ /* 0x000fec0003800000 */
.L_x_7:
[----:B------:R-:W-:-:S14]  /*0680*/  DSETP.NEU.AND P2, PT, |R2|, +INF , PT ;  /* 0x7ff000000200742a */ /* 0x000fdc0003f4d200 */
[----:B------:R-:W-:Y:S05]  /*0690*/  @P2 BRA `(.L_x_6) ;  /* 0x0000000000202947 */ /* 0x000fea0003800000 */
[----:B------:R-:W-:Y:S01]  /*06a0*/  LOP3.LUT R0, R6, 0x7fffffff, RZ, 0xc0, !PT ;  /* 0x7fffffff06007812 */ /* 0x000fe200078ec0ff */
[----:B------:R-:W-:Y:S02]  /*06b0*/  VIADD R19, R34, 0x80000000 ;  /* 0x8000000022137836 */ /* 0x000fe40000000000 */
[----:B------:R-:W-:Y:S01]  /*06c0*/  IMAD.MOV.U32 R18, RZ, RZ, RZ ;  /* 0x000000ffff127224 */ /* 0x000fe200078e00ff */
[----:B------:R-:W-:-:S04]  /*06d0*/  ISETP.NE.AND P2, PT, R0, 0x3fe00000, PT ;  /* 0x3fe000000000780c */ /* 0x000fc80003f45270 */
[-C--:B------:R-:W-:Y:S02]  /*06e0*/  SEL R19, R19, R34.reuse, P2 ;  /* 0x0000002213137207 */ /* 0x080fe40001000000 */
[----:B------:R-:W-:Y:S02]  /*06f0*/  ISETP.GE.AND P2, PT, R3, RZ, PT ;  /* 0x000000ff0300720c */ /* 0x000fe40003f46270 */
[----:B------:R-:W-:-:S04]  /*0700*/  SEL R19, R19, R34, P1 ;  /* 0x0000002213137207 */ /* 0x000fc80000800000 */
[----:B------:R-:W-:-:S07]  /*0710*/  SEL R19, R19, R34, !P2 ;  /* 0x0000002213137207 */ /* 0x000fce0005000000 */
.L_x_6:
[----:B------:R-:W-:Y:S05]  /*0720*/  BSYNC.RECONVERGENT B0 ;  /* 0x0000000000007941 */ /* 0x000fea0003800200 */
.L_x_5:
[----:B------:R-:W-:Y:S01]  /*0730*/  DADD R18, -RZ, -R18 ;  /* 0x00000000ff127229 */ /* 0x000fe20000000912 */
[----:B------:R-:W-:Y:S01]  /*0740*/  UMOV UR6, 0xfefa39ef ;  /* 0xfefa39ef00067882 */ /* 0x000fe20000000000 */
[----:B------:R-:W-:Y:S01]  /*0750*/  DSETP.NEU.AND P2, PT, R2, 1, PT ;  /* 0x3ff000000200742a */ /* 0x000fe20003f4d000 */
[----:B------:R-:W-:Y:S01]  /*0760*/  UMOV UR7, 0x3fe62e42 ;  /* 0x3fe62e4200077882 */ /* 0x000fe20000000000 */
[----:B------:R-:W-:Y:S01]  /*0770*/  DSETP.NEU.AND P1, PT, R8, RZ, PT ;  /* 0x000000ff0800722a */ /* 0x000fe20003f2d000 */
[----:B------:R-:W-:Y:S05]  /*0780*/  BSSY.RECONVERGENT B0, `(.L_x_8) ;  /* 0x000003c000007945 */ /* 0x000fea0003800200 */
[----:B------:R-:W-:Y:S01]  /*0790*/  FSEL R2, R18, RZ, P2 ;  /* 0x000000ff12027208 */ /* 0x000fe20001000000 */
[----:B------:R-:W-:Y:S01]  /*07a0*/  IMAD.MOV.U32 R18, RZ, RZ, 0x652b82fe ;  /* 0x652b82feff127424 */ /* 0x000fe200078e00ff */
[----:B------:R-:W-:Y:S01]  /*07b0*/  FSEL R0, R19, -1.875, P2 ;  /* 0xbff0000013007808 */ /* 0x000fe20001000000 */
[----:B------:R-:W-:Y:S01]  /*07c0*/  IMAD.MOV.U32 R19, RZ, RZ, 0x3ff71547 ;  /* 0x3ff71547ff137424 */ /* 0x000fe200078e00ff */
[----:B------:R-:W-:-:S02]  /*07d0*/  FSEL R2, R2, RZ, P1 ;  /* 0x000000ff02027208 */ /* 0x000fc40000800000 */
[----:B------:R-:W-:-:S04]  /*07e0*/  FSEL R3, R0, -1.875, P1 ;  /* 0xbff0000000037808 */ /* 0x000fc80000800000 */
[----:B------:R-:W-:Y:S02]  /*07f0*/  FSETP.GEU.AND P1, PT, |R3|, 4.1917929649353027344, PT ;  /* 0x4086232b0300780b */ /* 0x000fe40003f2e200 */
[----:B------:R-:W-:-:S08]  /*0800*/  DFMA R18, R2, R18, 6.75539944105574400000e+15 ;  /* 0x433800000212742b */ /* 0x000fd00000000012 */
[----:B------:R-:W-:-:S08]  /*0810*/  DADD R20, R18, -6.75539944105574400000e+15 ;  /* 0xc338000012147429 */ /* 0x000fd00000000000 */
[----:B------:R-:W-:Y:S01]  /*0820*/  DFMA R22, R20, -UR6, R2 ;  /* 0x8000000614167c2b */ /* 0x000fe20008000002 */
[----:B------:R-:W-:Y:S01]  /*0830*/  UMOV UR6, 0x3b39803f ;  /* 0x3b39803f00067882 */ /* 0x000fe20000000000 */
[----:B------:R-:W-:-:S06]  /*0840*/  UMOV UR7, 0x3c7abc9e ;  /* 0x3c7abc9e00077882 */ /* 0x000fcc0000000000 */
[----:B------:R-:W-:Y:S01]  /*0850*/  DFMA R20, R20, -UR6, R22 ;  /* 0x8000000614147c2b */ /* 0x000fe20008000016 */
[----:B------:R-:W-:Y:S01]  /*0860*/  UMOV UR6, 0x69ce2bdf ;  /* 0x69ce2bdf00067882 */ /* 0x000fe20000000000 */
[----:B------:R-:W-:Y:S01]  /*0870*/  IMAD.MOV.U32 R22, RZ, RZ, -0x35dec16 ;  /* 0xfca213eaff167424 */ /* 0x000fe200078e00ff */
[----:B------:R-:W-:Y:S01]  /*0880*/  UMOV UR7, 0x3e5ade15 ;  /* 0x3e5ade1500077882 */ /* 0x000fe20000000000 */
[----:B------:R-:W-:-:S06]  /*0890*/  IMAD.MOV.U32 R23, RZ, RZ, 0x3e928af3 ;  /* 0x3e928af3ff177424 */ /* 0x000fcc00078e00ff */
[----:B------:R-:W-:Y:S01]  /*08a0*/  DFMA R22, R20, UR6, R22 ;  /* 0x0000000614167c2b */ /* 0x000fe20008000016 */
[----:B------:R-:W-:Y:S01]  /*08b0*/  UMOV UR6, 0x62401315 ;  /* 0x6240131500067882 */ /* 0x000fe20000000000 */
[----:B------:R-:W-:-:S06]  /*08c0*/  UMOV UR7, 0x3ec71dee ;  /* 0x3ec71dee00077882 */ /* 0x000fcc0000000000 */
[----:B------:R-:W-:Y:S01]  /*08d0*/  DFMA R22, R20, R22, UR6 ;  /* 0x0000000614167e2b */ /* 0x000fe20008000016 */
        /* <DEDUP_REMOVED lines=20> */
[----:B------:R-:W-:-:S08]  /*0a20*/  DFMA R22, R20, R22, UR6 ;  /* 0x0000000614167e2b */ /* 0x000fd00008000016 */
[----:B------:R-:W-:-:S08]  /*0a30*/  DFMA R22, R20, R22, 1 ;  /* 0x3ff000001416742b */ /* 0x000fd00000000016 */
[----:B------:R-:W-:-:S10]  /*0a40*/  DFMA R22, R20, R22, 1 ;  /* 0x3ff000001416742b */ /* 0x000fd40000000016 */
[----:B------:R-:W-:Y:S02]  /*0a50*/  IMAD R21, R18, 0x100000, R23 ;  /* 0x0010000012157824 */ /* 0x000fe400078e0217 */
[----:B------:R-:W-:Y:S01]  /*0a60*/  IMAD.MOV.U32 R20, RZ, RZ, R22 ;  /* 0x000000ffff147224 */ /* 0x000fe200078e0016 */
[----:B------:R-:W-:Y:S06]  /*0a70*/  @!P1 BRA `(.L_x_9) ;  /* 0x0000000000309947 */ /* 0x000fec0003800000 */
[----:B------:R-:W-:Y:S01]  /*0a80*/  FSETP.GEU.AND P2, PT, |R3|, 4.2275390625, PT ;  /* 0x408748000300780b */ /* 0x000fe20003f4e200 */
[C---:B------:R-:W-:Y:S02]  /*0a90*/  DADD R20, R2.reuse, +INF ;  /* 0x7ff0000002147429 */ /* 0x040fe40000000000 */
[----:B------:R-:W-:-:S08]  /*0aa0*/  DSETP.GEU.AND P1, PT, R2, RZ, PT ;  /* 0x000000ff0200722a */ /* 0x000fd00003f2e000 */
[----:B------:R-:W-:Y:S02]  /*0ab0*/  FSEL R20, R20, RZ, P1 ;  /* 0x000000ff14147208 */ /* 0x000fe40000800000 */
[----:B------:R-:W-:Y:S02]  /*0ac0*/  @!P2 LEA.HI R0, R18, R18, RZ, 0x1 ;  /* 0x000000121200a211 */ /* 0x000fe400078f08ff */
[----:B------:R-:W-:Y:S02]  /*0ad0*/  FSEL R21, R21, RZ, P1 ;  /* 0x000000ff15157208 */ /* 0x000fe40000800000 */
[----:B------:R-:W-:-:S05]  /*0ae0*/  @!P2 SHF.R.S32.HI R3, RZ, 0x1, R0 ;  /* 0x00000001ff03a819 */ /* 0x000fca0000011400 */
[----:B------:R-:W-:Y:S02]  /*0af0*/  @!P2 IMAD.IADD R2, R18, 0x1, -R3 ;  /* 0x000000011202a824 */ /* 0x000fe400078e0a03 */
[----:B------:R-:W-:-:S03]  /*0b00*/  @!P2 IMAD R23, R3, 0x100000, R23 ;  /* 0x001000000317a824 */ /* 0x000fc600078e0217 */
[----:B------:R-:W-:Y:S01]  /*0b10*/  @!P2 LEA R3, R2, 0x3ff00000, 0x14 ;  /* 0x3ff000000203a811 */ /* 0x000fe200078ea0ff */
[----:B------:R-:W-:-:S06]  /*0b20*/  @!P2 IMAD.MOV.U32 R2, RZ, RZ, RZ ;  /* 0x000000ffff02a224 */ /* 0x000fcc00078e00ff */
[----:B------:R-:W-:-:S11]  /*0b30*/  @!P2 DMUL R20, R22, R2 ;  /* 0x000000021614a228 */ /* 0x000fd60000000000 */
.L_x_9:
[----:B------:R-:W-:Y:S05]  /*0b40*/  BSYNC.RECONVERGENT B0 ;  /* 0x0000000000007941 */ /* 0x000fea0003800200 */
.L_x_8:
[----:B------:R-:W-:Y:S02]  /*0b50*/  IABS R19, R7 ;  /* 0x0000000700137213 */ /* 0x000fe40000000000 */
[----:B------:R-:W-:Y:S02]  /*0b60*/  ISETP.GE.AND P3, PT, R35, RZ, PT ;  /* 0x000000ff2300720c */ /* 0x000fe40003f66270 */
[----:B------:R-:W0:Y:S08]  /*0b70*/  I2F.RP R0, R19 ;  /* 0x0000001300007306 */ /* 0x000e300000209400 */
[----:B0-----:R-:W0:Y:S02]  /*0b80*/  MUFU.RCP R0, R0 ;  /* 0x0000000000007308 */ /* 0x001e240000001000 */
[----:B0-----:R-:W-:-:S06]  /*0b90*/  VIADD R2, R0, 0xffffffe ;  /* 0x0ffffffe00027836 */ /* 0x001fcc0000000000 */
[----:B------:R0:W1:Y:S02]  /*0ba0*/  F2I.FTZ.U32.TRUNC.NTZ R3, R2 ;  /* 0x0000000200037305 */ /* 0x000064000021f000 */
[----:B0-----:R-:W-:Y:S02]  /*0bb0*/  IMAD.MOV.U32 R2, RZ, RZ, RZ ;  /* 0x000000ffff027224 */ /* 0x001fe400078e00ff */
[----:B-1----:R-:W-:-:S04]  /*0bc0*/  IMAD.MOV R18, RZ, RZ, -R3 ;  /* 0x000000ffff127224 */ /* 0x002fc800078e0a03 */
[----:B------:R-:W-:Y:S01]  /*0bd0*/  IMAD R23, R18, R19, RZ ;  /* 0x0000001312177224 */ /* 0x000fe200078e02ff */
[----:B------:R-:W-:Y:S01]  /*0be0*/  IABS R18, R35 ;  /* 0x0000002300127213 */ /* 0x000fe20000000000 */
[----:B------:R-:W-:Y:S02]  /*0bf0*/  VIADD R35, R35, UR4 ;  /* 0x0000000423237c36 */ /* 0x000fe40008000000 */
[----:B------:R-:W-:-:S06]  /*0c00*/  IMAD.HI.U32 R3, R3, R23, R2 ;  /* 0x0000001703037227 */ /* 0x000fcc00078e0002 */
[----:B------:R-:W-:-:S04]  /*0c10*/  IMAD.HI.U32 R3, R3, R18, RZ ;  /* 0x0000001203037227 */ /* 0x000fc800078e00ff */
[----:B------:R-:W-:-:S04]  /*0c20*/  IMAD.MOV R3, RZ, RZ, -R3 ;  /* 0x000000ffff037224 */ /* 0x000fc800078e0a03 */
[----:B------:R-:W-:-:S05]  /*0c30*/  IMAD R0, R19, R3, R18 ;  /* 0x0000000313007224 */ /* 0x000fca00078e0212 */
[----:B------:R-:W-:-:S13]  /*0c40*/  ISETP.GT.U32.AND P1, PT, R19, R0, PT ;  /* 0x000000001300720c */ /* 0x000fda0003f24070 */
[----:B------:R-:W-:Y:S01]  /*0c50*/  @!P1 IMAD.IADD R0, R0, 0x1, -R19 ;  /* 0x0000000100009824 */ /* 0x000fe200078e0a13 */
[----:B------:R-:W-:-:S04]  /*0c60*/  ISETP.NE.AND P1, PT, R7, RZ, PT ;  /* 0x000000ff0700720c */ /* 0x000fc80003f25270 */
[----:B------:R-:W-:-:S13]  /*0c70*/  ISETP.GT.U32.AND P2, PT, R19, R0, PT ;  /* 0x000000001300720c */ /* 0x000fda0003f44070 */
[----:B------:R-:W-:-:S04]  /*0c80*/  @!P2 IMAD.IADD R0, R0, 0x1, -R19 ;  /* 0x000000010000a824 */ /* 0x000fc800078e0a13 */
[----:B------:R-:W-:Y:S01]  /*0c90*/  @!P3 IMAD.MOV R0, RZ, RZ, -R0 ;  /* 0x000000ffff00b224 */ /* 0x000fe200078e0a00 */
[----:B------:R-:W-:-:S04]  /*0ca0*/  @!P1 LOP3.LUT R0, RZ, R7, RZ, 0x33, !PT ;  /* 0x00000007ff009212 */ /* 0x000fc800078e33ff */
[----:B------:R-:W-:-:S04]  /*0cb0*/  ISETP.NE.AND P1, PT, R0, RZ, PT ;  /* 0x000000ff0000720c */ /* 0x000fc80003f25270 */
[----:B------:R-:W-:Y:S02]  /*0cc0*/  FSEL R3, RZ, 1.875, P1 ;  /* 0x3ff00000ff037808 */ /* 0x000fe40000800000 */
[----:B------:R-:W-:-:S04]  /*0cd0*/  ISETP.GE.AND P1, PT, R35, UR17, PT ;  /* 0x0000001123007c0c */ /* 0x000fc8000bf26270 */
[----:B------:R-:W-:-:S08]  /*0ce0*/  DMUL R2, R2, UR12 ;  /* 0x0000000c02027c28 */ /* 0x000fd00008000000 */
[----:B------:R-:W-:-:S07]  /*0cf0*/  DFMA R2, R20, UR14, R2 ;  /* 0x0000000e14027c2b */ /* 0x000fce0008000002 */
[----:B------:R2:W-:Y:S01]  /*0d00*/  STG.E.64 desc[UR8][R16.64], R2 ;  /* 0x0000000210007986 */ /* 0x0005e2000c101b08 */
[----:B------:R-:W-:Y:S05]  /*0d10*/  @!P1 BRA `(.L_x_10) ;  /* 0xfffffff400449947 */ /* 0x000fea000383ffff */
[----:B------:R-:W-:Y:S05]  /*0d20*/  EXIT ;  /* 0x000000000000794d */ /* 0x000fea0003800000 */
        .weak           $__internal_0_$__cuda_sm20_div_rn_f64_full
        .type           $__internal_0_$__cuda_sm20_div_rn_f64_full,@function
        .size           $__internal_0_$__cuda_sm20_div_rn_f64_full,($_Z26powered_exponential_kernelPdiidddd$__internal_accurate_pow - $__internal_0_$__cuda_sm20_div_rn_f64_full)
$__internal_0_$__cuda_sm20_div_rn_f64_full:
[----:B------:R-:W0:Y:S01]  /*0d30*/  LDC.64 R20, c[0x0][0x398] ;  /* 0x0000e600ff147b82 */ /* 0x000e220000000a00 */
[----:B------:R-:W-:Y:S01]  /*0d40*/  IMAD.MOV.U32 R22, RZ, RZ, 0x1 ;  /* 0x00000001ff167424 */ /* 0x000fe200078e00ff */
[----:B------:R-:W-:Y:S01]  /*0d50*/  BSSY.RECONVERGENT B1, `(.L_x_11) ;  /* 0x0000055000017945 */ /* 0x000fe20003800200 */
[----:B------:R-:W-:Y:S01]  /*0d60*/  IMAD.MOV.U32 R31, RZ, RZ, 0x1ca00000 ;  /* 0x1ca00000ff1f7424 */ /* 0x000fe200078e00ff */
[C---:B0-----:R-:W-:Y:S02]  /*0d70*/  FSETP.GEU.AND P1, PT, |R21|.reuse, 1.469367938527859385e-39, PT ;  /* 0x001000001500780b */ /* 0x041fe40003f2e200 */
[C---:B------:R-:W-:Y:S02]  /*0d80*/  LOP3.LUT R18, R21.reuse, 0x800fffff, RZ, 0xc0, !PT ;  /* 0x800fffff15127812 */ /* 0x040fe400078ec0ff */
[----:B------:R-:W-:Y:S02]  /*0d90*/  LOP3.LUT R33, R21, 0x7ff00000, RZ, 0xc0, !PT ;  /* 0x7ff0000015217812 */ /* 0x000fe400078ec0ff */
[----:B------:R-:W-:Y:S01]  /*0da0*/  LOP3.LUT R19, R18, 0x3ff00000, RZ, 0xfc, !PT ;  /* 0x3ff0000012137812 */ /* 0x000fe200078efcff */
[----:B------:R-:W-:-:S06]  /*0db0*/  IMAD.MOV.U32 R18, RZ, RZ, R20 ;  /* 0x000000ffff127224 */ /* 0x000fcc00078e0014 */
[----:B------:R-:W0:Y:S02]  /*0dc0*/  @!P1 LDC.64 R2, c[0x0][0x398] ;  /* 0x0000e600ff029b82 */ /* 0x000e240000000a00 */
[----:B0-----:R-:W-:Y:S01]  /*0dd0*/  @!P1 DMUL R18, R2, 8.98846567431157953865e+307 ;  /* 0x7fe0000002129828 */ /* 0x001fe20000000000 */
[----:B------:R-:W-:Y:S02]  /*0de0*/  IMAD.MOV.U32 R3, RZ, RZ, R25 ;  /* 0x000000ffff037224 */ /* 0x000fe400078e0019 */
[----:B------:R-:W-:-:S03]  /*0df0*/  IMAD.MOV.U32 R2, RZ, RZ, R24 ;  /* 0x000000ffff027224 */ /* 0x000fc600078e0018 */
[----:B------:R-:W0:Y:S01]  /*0e00*/  MUFU.RCP64H R23, R19 ;  /* 0x0000001300177308 */ /* 0x000e220000001800 */
[C---:B------:R-:W-:Y:S02]  /*0e10*/  FSETP.GEU.AND P3, PT, |R3|.reuse, 1.469367938527859385e-39, PT ;  /* 0x001000000300780b */ /* 0x040fe40003f6e200 */
[----:B------:R-:W-:-:S04]  /*0e20*/  LOP3.LUT R30, R3, 0x7ff00000, RZ, 0xc0, !PT ;  /* 0x7ff00000031e7812 */ /* 0x000fc800078ec0ff */
[----:B------:R-:W-:-:S04]  /*0e30*/  ISETP.GE.U32.AND P2, PT, R30, R33, PT ;  /* 0x000000211e00720c */ /* 0x000fc80003f46070 */
[----:B------:R-:W-:-:S04]  /*0e40*/  SEL R31, R31, 0x63400000, !P2 ;  /* 0x634000001f1f7807 */ /* 0x000fc80005000000 */
[----:B------:R-:W-:Y:S01]  /*0e50*/  @!P3 LOP3.LUT R28, R31, 0x80000000, R3, 0xf8, !PT ;  /* 0x800000001f1cb812 */ /* 0x000fe200078ef803 */
[----:B0-----:R-:W-:-:S03]  /*0e60*/  DFMA R26, R22, -R18, 1 ;  /* 0x3ff00000161a742b */ /* 0x001fc60000000812 */
[----:B------:R-:W-:Y:S01]  /*0e70*/  @!P3 LOP3.LUT R29, R28, 0x100000, RZ, 0xfc, !PT ;  /* 0x001000001c1db812 */ /* 0x000fe200078efcff */
[----:B------:R-:W-:-:S04]  /*0e80*/  @!P3 IMAD.MOV.U32 R28, RZ, RZ, RZ ;  /* 0x000000ffff1cb224 */ /* 0x000fc800078e00ff */
[----:B------:R-:W-:-:S08]  /*0e90*/  DFMA R26, R26, R26, R26 ;  /* 0x0000001a1a1a722b */ /* 0x000fd0000000001a */
[----:B------:R-:W-:Y:S01]  /*0ea0*/  DFMA R26, R22, R26, R22 ;  /* 0x0000001a161a722b */ /* 0x000fe20000000016 */
[----:B------:R-:W-:Y:S01]  /*0eb0*/  LOP3.LUT R23, R31, 0x800fffff, R3, 0xf8, !PT ;  /* 0x800fffff1f177812 */ /* 0x000fe200078ef803 */
[----:B------:R-:W-:-:S06]  /*0ec0*/  IMAD.MOV.U32 R22, RZ, RZ, R2 ;  /* 0x000000ffff167224 */ /* 0x000fcc00078e0002 */
[----:B------:R-:W-:Y:S02]  /*0ed0*/  DFMA R24, R26, -R18, 1 ;  /* 0x3ff000001a18742b */ /* 0x000fe40000000812 */
[----:B------:R-:W-:-:S06]  /*0ee0*/  @!P3 DFMA R22, R22, 2, -R28 ;  /* 0x400000001616b82b */ /* 0x000fcc000000081c */
[----:B------:R-:W-:-:S08]  /*0ef0*/  DFMA R24, R26, R24, R26 ;  /* 0x000000181a18722b */ /* 0x000fd0000000001a */
[----:B------:R-:W-:-:S08]  /*0f00*/  DMUL R26, R24, R22 ;  /* 0x00000016181a7228 */ /* 0x000fd00000000000 */
[----:B------:R-:W-:-:S08]  /*0f10*/  DFMA R28, R26, -R18, R22 ;  /* 0x800000121a1c722b */ /* 0x000fd00000000016 */
[----:B------:R-:W-:Y:S01]  /*0f20*/  DFMA R28, R24, R28, R26 ;  /* 0x0000001c181c722b */ /* 0x000fe2000000001a */
[----:B------:R-:W-:Y:S01]  /*0f30*/  IMAD.MOV.U32 R26, RZ, RZ, R30 ;  /* 0x000000ffff1a7224 */ /* 0x000fe200078e001e */
[----:B------:R-:W-:Y:S01]  /*0f40*/  @!P3 LOP3.LUT R26, R23, 0x7ff00000, RZ, 0xc0, !PT ;  /* 0x7ff00000171ab812 */ /* 0x000fe200078ec0ff */
[----:B------:R-:W-:Y:S01]  /*0f50*/  IMAD.MOV.U32 R27, RZ, RZ, R33 ;  /* 0x000000ffff1b7224 */ /* 0x000fe200078e0021 */
[----:B------:R-:W-:-:S03]  /*0f60*/  @!P1 LOP3.LUT R27, R19, 0x7ff00000, RZ, 0xc0, !PT ;  /* 0x7ff00000131b9812 */ /* 0x000fc600078ec0ff */
[----:B------:R-:W-:-:S05]  /*0f70*/  VIADD R24, R26, 0xffffffff ;  /* 0xffffffff1a187836 */ /* 0x000fca0000000000 */
[----:B------:R-:W-:Y:S01]  /*0f80*/  ISETP.GT.U32.AND P1, PT, R24, 0x7feffffe, PT ;  /* 0x7feffffe1800780c */ /* 0x000fe20003f24070 */
[----:B------:R-:W-:-:S05]  /*0f90*/  VIADD R24, R27, 0xffffffff ;  /* 0xffffffff1b187836 */ /* 0x000fca0000000000 */
[----:B------:R-:W-:-:S13]  /*0fa0*/  ISETP.GT.U32.OR P1, PT, R24, 0x7feffffe, P1 ;  /* 0x7feffffe1800780c */ /* 0x000fda0000f24470 */
[----:B------:R-:W-:Y:S05]  /*0fb0*/  @P1 BRA `(.L_x_12) ;  /* 0x0000000000601947 */ /* 0x000fea0003800000 */
[----:B------:R-:W-:Y:S01]  /*0fc0*/  VIADDMNMX R30, R30, -R33, 0xb9600000, !PT ;  /* 0xb96000001e1e7446 */ /* 0x000fe20007800921 */
[----:B------:R-:W-:-:S03]  /*0fd0*/  IMAD.MOV.U32 R2, RZ, RZ, RZ ;  /* 0x000000ffff027224 */ /* 0x000fc600078e00ff */
[----:B------:R-:W-:-:S05]  /*0fe0*/  VIMNMX R30, PT, PT, R30, 0x46a00000, PT ;  /* 0x46a000001e1e7848 */ /* 0x000fca0003fe0100 */
[----:B------:R-:W-:-:S04]  /*0ff0*/  IMAD.IADD R31, R30, 0x1, -R31 ;  /* 0x000000011e1f7824 */ /* 0x000fc800078e0a1f */
[----:B------:R-:W-:-:S06]  /*1000*/  VIADD R3, R31, 0x7fe00000 ;  /* 0x7fe000001f037836 */ /* 0x000fcc0000000000 */
[----:B------:R-:W-:-:S10]  /*1010*/  DMUL R24, R28, R2 ;  /* 0x000000021c187228 */ /* 0x000fd40000000000 */
[----:B------:R-:W-:-:S13]  /*1020*/  FSETP.GTU.AND P1, PT, |R25|, 1.469367938527859385e-39, PT ;  /* 0x001000001900780b */ /* 0x000fda0003f2c200 */
[----:B------:R-:W-:Y:S05]  /*1030*/  @P1 BRA `(.L_x_13) ;  /* 0x0000000000981947 */ /* 0x000fea0003800000 */
[----:B------:R-:W-:Y:S01]  /*1040*/  DFMA R18, R28, -R18, R22 ;  /* 0x800000121c12722b */ /* 0x000fe20000000016 */
[----:B------:R-:W-:-:S09]  /*1050*/  IMAD.MOV.U32 R2, RZ, RZ, RZ ;  /* 0x000000ffff027224 */ /* 0x000fd200078e00ff */
[C---:B------:R-:W-:Y:S02]  /*1060*/  FSETP.NEU.AND P1, PT, R19.reuse, RZ, PT ;  /* 0x000000ff1300720b */ /* 0x040fe40003f2d000 */
[----:B------:R-:W-:-:S04]  /*1070*/  LOP3.LUT R21, R19, 0x80000000, R21, 0x48, !PT ;  /* 0x8000000013157812 */ /* 0x000fc800078e4815 */
[----:B------:R-:W-:-:S07]  /*1080*/  LOP3.LUT R3, R21, R3, RZ, 0xfc, !PT ;  /* 0x0000000315037212 */ /* 0x000fce00078efcff */
[----:B------:R-:W-:Y:S05]  /*1090*/  @!P1 BRA `(.L_x_13) ;  /* 0x0000000000809947 */ /* 0x000fea0003800000 */
[----:B------:R-:W-:Y:S01]  /*10a0*/  IMAD.MOV R19, RZ, RZ, -R31 ;  /* 0x000000ffff137224 */ /* 0x000fe200078e0a1f */
[----:B------:R-:W-:Y:S01]  /*10b0*/  DMUL.RP R2, R28, R2 ;  /* 0x000000021c027228 */ /* 0x000fe20000008000 */
[----:B------:R-:W-:Y:S01]  /*10c0*/  IMAD.MOV.U32 R18, RZ, RZ, RZ ;  /* 0x000000ffff127224 */ /* 0x000fe200078e00ff */
[----:B------:R-:W-:-:S05]  /*10d0*/  IADD3 R31, PT, PT, -R31, -0x43300000, RZ ;  /* 0xbcd000001f1f7810 */ /* 0x000fca0007ffe1ff */
[----:B------:R-:W-:-:S03]  /*10e0*/  DFMA R18, R24, -R18, R28 ;  /* 0x800000121812722b */ /* 0x000fc6000000001c */
[----:B------:R-:W-:-:S07]  /*10f0*/  LOP3.LUT R21, R3, R21, RZ, 0x3c, !PT ;  /* 0x0000001503157212 */ /* 0x000fce00078e3cff */
[----:B------:R-:W-:-:S04]  /*1100*/  FSETP.NEU.AND P1, PT, |R19|, R31, PT ;  /* 0x0000001f1300720b */ /* 0x000fc80003f2d200 */
[----:B------:R-:W-:Y:S02]  /*1110*/  FSEL R24, R2, R24, !P1 ;  /* 0x0000001802187208 */ /* 0x000fe40004800000 */
[----:B------:R-:W-:Y:S01]  /*1120*/  FSEL R25, R21, R25, !P1 ;  /* 0x0000001915197208 */ /* 0x000fe20004800000 */
[----:B------:R-:W-:Y:S06]  /*1130*/  BRA `(.L_x_13) ;  /* 0x0000000000587947 */ /* 0x000fec0003800000 */
.L_x_12:
[----:B------:R-:W-:-:S14]  /*1140*/  DSETP.NAN.AND P1, PT, R2, R2, PT ;  /* 0x000000020200722a */ /* 0x000fdc0003f28000 */
[----:B------:R-:W-:Y:S05]  /*1150*/  @P1 BRA `(.L_x_14) ;  /* 0x0000000000481947 */ /* 0x000fea0003800000 */
[----:B------:R-:W0:Y:S02]  /*1160*/  LDC.64 R18, c[0x0][0x398] ;  /* 0x0000e600ff127b82 */ /* 0x000e240000000a00 */
[----:B0-----:R-:W-:-:S14]  /*1170*/  DSETP.NAN.AND P1, PT, R18, R18, PT ;  /* 0x000000121200722a */ /* 0x001fdc0003f28000 */
[----:B------:R-:W-:Y:S05]  /*1180*/  @P1 BRA `(.L_x_15) ;  /* 0x0000000000301947 */ /* 0x000fea0003800000 */
[----:B------:R-:W-:Y:S01]  /*1190*/  ISETP.NE.AND P1, PT, R26, R27, PT ;  /* 0x0000001b1a00720c */ /* 0x000fe20003f25270 */
[----:B------:R-:W-:Y:S02]  /*11a0*/  IMAD.MOV.U32 R24, RZ, RZ, 0x0 ;  /* 0x00000000ff187424 */ /* 0x000fe400078e00ff */
[----:B------:R-:W-:-:S10]  /*11b0*/  IMAD.MOV.U32 R25, RZ, RZ, -0x80000 ;  /* 0xfff80000ff197424 */ /* 0x000fd400078e00ff */
[----:B------:R-:W-:Y:S05]  /*11c0*/  @!P1 BRA `(.L_x_13) ;  /* 0x0000000000349947 */ /* 0x000fea0003800000 */
[----:B------:R-:W-:Y:S02]  /*11d0*/  ISETP.NE.AND P1, PT, R26, 0x7ff00000, PT ;  /* 0x7ff000001a00780c */ /* 0x000fe40003f25270 */
[----:B------:R-:W-:Y:S02]  /*11e0*/  LOP3.LUT R25, R3, 0x80000000, R21, 0x48, !PT ;  /* 0x8000000003197812 */ /* 0x000fe400078e4815 */
[----:B------:R-:W-:-:S13]  /*11f0*/  ISETP.EQ.OR P1, PT, R27, RZ, !P1 ;  /* 0x000000ff1b00720c */ /* 0x000fda0004f22670 */
[----:B------:R-:W-:Y:S01]  /*1200*/  @P1 LOP3.LUT R2, R25, 0x7ff00000, RZ, 0xfc, !PT ;  /* 0x7ff0000019021812 */ /* 0x000fe200078efcff */
[----:B------:R-:W-:Y:S02]  /*1210*/  @!P1 IMAD.MOV.U32 R24, RZ, RZ, RZ ;  /* 0x000000ffff189224 */ /* 0x000fe400078e00ff */
[----:B------:R-:W-:Y:S02]  /*1220*/  @P1 IMAD.MOV.U32 R24, RZ, RZ, RZ ;  /* 0x000000ffff181224 */ /* 0x000fe400078e00ff */
[----:B------:R-:W-:Y:S01]  /*1230*/  @P1 IMAD.MOV.U32 R25, RZ, RZ, R2 ;  /* 0x000000ffff191224 */ /* 0x000fe200078e0002 */
[----:B------:R-:W-:Y:S06]  /*1240*/  BRA `(.L_x_13) ;  /* 0x0000000000147947 */ /* 0x000fec0003800000 */
.L_x_15:
[----:B------:R-:W-:Y:S01]  /*1250*/  LOP3.LUT R25, R21, 0x80000, RZ, 0xfc, !PT ;  /* 0x0008000015197812 */ /* 0x000fe200078efcff */
[----:B------:R-:W-:Y:S01]  /*1260*/  IMAD.MOV.U32 R24, RZ, RZ, R20 ;  /* 0x000000ffff187224 */ /* 0x000fe200078e0014 */
[----:B------:R-:W-:Y:S06]  /*1270*/  BRA `(.L_x_13) ;  /* 0x0000000000087947 */ /* 0x000fec0003800000 */
.L_x_14:
[----:B------:R-:W-:Y:S01]  /*1280*/  LOP3.LUT R25, R3, 0x80000, RZ, 0xfc, !PT ;  /* 0x0008000003197812 */ /* 0x000fe200078efcff */
[----:B------:R-:W-:-:S07]  /*1290*/  IMAD.MOV.U32 R24, RZ, RZ, R2 ;  /* 0x000000ffff187224 */ /* 0x000fce00078e0002 */
.L_x_13:
[----:B------:R-:W-:Y:S05]  /*12a0*/  BSYNC.RECONVERGENT B1 ;  /* 0x0000000000017941 */ /* 0x000fea0003800200 */
.L_x_11:
[----:B------:R-:W-:Y:S02]  /*12b0*/  IMAD.MOV.U32 R2, RZ, RZ, R0 ;  /* 0x000000ffff027224 */ /* 0x000fe400078e0000 */
[----:B------:R-:W-:-:S04]  /*12c0*/  IMAD.MOV.U32 R3, RZ, RZ, 0x0 ;  /* 0x00000000ff037424 */ /* 0x000fc800078e00ff */
[----:B------:R-:W-:Y:S05]  /*12d0*/  RET.REL.NODEC R2 `(_Z26powered_exponential_kernelPdiidddd) ;  /* 0xffffffec02487950 */ /* 0x000fea0003c3ffff */
        .type           $_Z26powered_exponential_kernelPdiidddd$__internal_accurate_pow,@function
        .size           $_Z26powered_exponential_kernelPdiidddd$__internal_accurate_pow,(.L_x_19 - $_Z26powered_exponential_kernelPdiidddd$__internal_accurate_pow)
$_Z26powered_exponential_kernelPdiidddd$__internal_accurate_pow:
[----:B------:R-:W-:Y:S01]  /*12e0*/  ISETP.GT.U32.AND P1, PT, R37, 0xfffff, PT ;  /* 0x000fffff2500780c */ /* 0x000fe20003f24070 */
[----:B------:R-:W-:Y:S01]  /*12f0*/  IMAD.MOV.U32 R18, RZ, RZ, R37 ;  /* 0x000000ffff127224 */ /* 0x000fe200078e0025 */
[----:B------:R-:W-:Y:S01]  /*1300*/  UMOV UR6, 0x7d2cafe2 ;  /* 0x7d2cafe200067882 */ /* 0x000fe20000000000 */
[----:B------:R-:W-:Y:S01]  /*1310*/  IMAD.MOV.U32 R20, RZ, RZ, R36 ;  /* 0x000000ffff147224 */ /* 0x000fe200078e0024 */
[----:B------:R-:W-:Y:S01]  /*1320*/  UMOV UR7, 0x3eb0f5ff ;  /* 0x3eb0f5ff00077882 */ /* 0x000fe20000000000 */
[----:B------:R-:W-:Y:S01]  /*1330*/  IMAD.MOV.U32 R24, RZ, RZ, RZ ;  /* 0x000000ffff187224 */ /* 0x000fe200078e00ff */
[----:B------:R-:W-:Y:S01]  /*1340*/  UMOV UR20, 0xfefa39ef ;  /* 0xfefa39ef00147882 */ /* 0x000fe20000000000 */
[----:B------:R-:W-:Y:S01]  /*1350*/  IMAD.MOV.U32 R22, RZ, RZ, 0x41ad3b5a ;  /* 0x41ad3b5aff167424 */ /* 0x000fe200078e00ff */
[----:B------:R-:W-:Y:S01]  /*1360*/  UMOV UR21, 0x3fe62e42 ;  /* 0x3fe62e4200157882 */ /* 0x000fe20000000000 */
[----:B------:R-:W-:Y:S01]  /*1370*/  IMAD.MOV.U32 R23, RZ, RZ, 0x3ed0f5d2 ;  /* 0x3ed0f5d2ff177424 */ /* 0x000fe200078e00ff */
[----:B------:R-:W-:Y:S01]  /*1380*/  UMOV UR22, 0x3b39803f ;  /* 0x3b39803f00167882 */ /* 0x000fe20000000000 */
[----:B------:R-:W-:-:S02]  /*1390*/  UMOV UR23, 0x3c7abc9e ;  /* 0x3c7abc9e00177882 */ /* 0x000fc40000000000 */
[----:B------:R-:W-:Y:S01]  /*13a0*/  @!P1 DMUL R28, R36, 1.80143985094819840000e+16 ;  /* 0x43500000241c9828 */ /* 0x000fe20000000000 */
[----:B------:R-:W-:-:S09]  /*13b0*/  SHF.R.U32.HI R36, RZ, 0x14, R37 ;  /* 0x00000014ff247819 */ /* 0x000fd20000011625 */
[----:B------:R-:W-:Y:S01]  /*13c0*/  @!P1 IMAD.MOV.U32 R18, RZ, RZ, R29 ;  /* 0x000000ffff129224 */ /* 0x000fe200078e001d */
[----:B------:R-:W-:Y:S01]  /*13d0*/  @!P1 LEA.HI R36, R29, 0xffffffca, RZ, 0xc ;  /* 0xffffffca1d249811 */ /* 0x000fe200078f60ff */
[----:B------:R-:W-:-:S03]  /*13e0*/  @!P1 IMAD.MOV.U32 R20, RZ, RZ, R28 ;  /* 0x000000ffff149224 */ /* 0x000fc600078e001c */
[----:B------:R-:W-:-:S04]  /*13f0*/  LOP3.LUT R18, R18, 0x800fffff, RZ, 0xc0, !PT ;  /* 0x800fffff12127812 */ /* 0x000fc800078ec0ff */
[----:B------:R-:W-:-:S04]  /*1400*/  LOP3.LUT R21, R18, 0x3ff00000, RZ, 0xfc, !PT ;  /* 0x3ff0000012157812 */ /* 0x000fc800078efcff */
[----:B------:R-:W-:-:S13]  /*1410*/  ISETP.GE.U32.AND P2, PT, R21, 0x3ff6a09f, PT ;  /* 0x3ff6a09f1500780c */ /* 0x000fda0003f46070 */
[----:B------:R-:W-:-:S04]  /*1420*/  @P2 VIADD R19, R21, 0xfff00000 ;  /* 0xfff0000015132836 */ /* 0x000fc80000000000 */
[----:B------:R-:W-:-:S06]  /*1430*/  @P2 IMAD.MOV.U32 R21, RZ, RZ, R19 ;  /* 0x000000ffff152224 */ /* 0x000fcc00078e0013 */
[C---:B------:R-:W-:Y:S02]  /*1440*/  DADD R26, R20.reuse, 1 ;  /* 0x3ff00000141a7429 */ /* 0x040fe40000000000 */
[----:B------:R-:W-:-:S04]  /*1450*/  DADD R20, R20, -1 ;  /* 0xbff0000014147429 */ /* 0x000fc80000000000 */
[----:B------:R-:W0:Y:S02]  /*1460*/  MUFU.RCP64H R25, R27 ;  /* 0x0000001b00197308 */ /* 0x000e240000001800 */
[----:B0-----:R-:W-:-:S08]  /*1470*/  DFMA R18, -R26, R24, 1 ;  /* 0x3ff000001a12742b */ /* 0x001fd00000000118 */
[----:B------:R-:W-:-:S08]  /*1480*/  DFMA R18, R18, R18, R18 ;  /* 0x000000121212722b */ /* 0x000fd00000000012 */
[----:B------:R-:W-:-:S08]  /*1490*/  DFMA R24, R24, R18, R24 ;  /* 0x000000121818722b */ /* 0x000fd00000000018 */
[----:B------:R-:W-:-:S08]  /*14a0*/  DMUL R18, R20, R24 ;  /* 0x0000001814127228 */ /* 0x000fd00000000000 */
[----:B------:R-:W-:-:S08]  /*14b0*/  DFMA R18, R20, R24, R18 ;  /* 0x000000181412722b */ /* 0x000fd00000000012 */
[----:B------:R-:W-:-:S08]  /*14c0*/  DMUL R30, R18, R18 ;  /* 0x00000012121e7228 */ /* 0x000fd00000000000 */
[----:B------:R-:W-:Y:S01]  /*14d0*/  DFMA R22, R30, UR6, R22 ;  /* 0x000000061e167c2b */ /* 0x000fe20008000016 */
[----:B------:R-:W-:Y:S01]  /*14e0*/  UMOV UR6, 0x75488a3f ;  /* 0x75488a3f00067882 */ /* 0x000fe20000000000 */
[----:B------:R-:W-:-:S06]  /*14f0*/  UMOV UR7, 0x3ef3b20a ;  /* 0x3ef3b20a00077882 */ /* 0x000fcc0000000000 */
[----:B------:R-:W-:Y:S01]  /*1500*/  DFMA R26, R30, R22, UR6 ;  /* 0x000000061e1a7e2b */ /* 0x000fe20008000016 */
[----:B------:R-:W-:Y:S01]  /*1510*/  UMOV UR6, 0xe4faecd5 ;  /* 0xe4faecd500067882 */ /* 0x000fe20000000000 */
[----:B------:R-:W-:Y:S01]  /*1520*/  UMOV UR7, 0x3f1745cd ;  /* 0x3f1745cd00077882 */ /* 0x000fe20000000000 */
[----:B------:R-:W-:-:S05]  /*1530*/  DADD R22, R20, -R18 ;  /* 0x0000000014167229 */ /* 0x000fca0000000812 */
[----:B------:R-:W-:Y:S01]  /*1540*/  DFMA R26, R30, R26, UR6 ;  /* 0x000000061e1a7e2b */ /* 0x000fe2000800001a */
[----:B------:R-:W-:Y:S01]  /*1550*/  UMOV UR6, 0x258a578b ;  /* 0x258a578b00067882 */ /* 0x000fe20000000000 */
[----:B------:R-:W-:Y:S01]  /*1560*/  UMOV UR7, 0x3f3c71c7 ;  /* 0x3f3c71c700077882 */ /* 0x000fe20000000000 */
[----:B------:R-:W-:-:S05]  /*1570*/  DADD R22, R22, R22 ;  /* 0x0000000016167229 */ /* 0x000fca0000000016 */
[----:B------:R-:W-:Y:S01]  /*1580*/  DFMA R26, R30, R26, UR6 ;  /* 0x000000061e1a7e2b */ /* 0x000fe2000800001a */
[----:B------:R-:W-:Y:S01]  /*1590*/  UMOV UR6, 0x9242b910 ;  /* 0x9242b91000067882 */ /* 0x000fe20000000000 */
[----:B------:R-:W-:Y:S01]  /*15a0*/  UMOV UR7, 0x3f624924 ;  /* 0x3f62492400077882 */ /* 0x000fe20000000000 */
[----:B------:R-:W-:-:S05]  /*15b0*/  DFMA R22, R20, -R18, R22 ;  /* 0x800000121416722b */ /* 0x000fca0000000016 */
[----:B------:R-:W-:Y:S01]  /*15c0*/  DFMA R26, R30, R26, UR6 ;  /* 0x000000061e1a7e2b */ /* 0x000fe2000800001a */
[----:B------:R-:W-:Y:S01]  /*15d0*/  UMOV UR6, 0x99999dfb ;  /* 0x99999dfb00067882 */ /* 0x000fe20000000000 */
[----:B------:R-:W-:Y:S01]  /*15e0*/  UMOV UR7, 0x3f899999 ;  /* 0x3f89999900077882 */ /* 0x000fe20000000000 */
[----:B------:R-:W-:-:S05]  /*15f0*/  DMUL R22, R24, R22 ;  /* 0x0000001618167228 */ /* 0x000fca0000000000 */
[----:B------:R-:W-:Y:S01]  /*1600*/  DFMA R26, R30, R26, UR6 ;  /* 0x000000061e1a7e2b */ /* 0x000fe2000800001a */
[----:B------:R-:W-:Y:S01]  /*1610*/  UMOV UR6, 0x55555555 ;  /* 0x5555555500067882 */ /* 0x000fe20000000000 */
[----:B------:R-:W-:-:S03]  /*1620*/  UMOV UR7, 0x3fb55555 ;  /* 0x3fb5555500077882 */ /* 0x000fc60000000000 */
[----:B------:R-:W-:Y:S02]  /*1630*/  VIADD R29, R23, 0x100000 ;  /* 0x00100000171d7836 */ /* 0x000fe40000000000 */
[----:B------:R-:W-:Y:S01]  /*1640*/  IMAD.MOV.U32 R28, RZ, RZ, R22 ;  /* 0x000000ffff1c7224 */ /* 0x000fe200078e0016 */
[----:B------:R-:W-:-:S08]  /*1650*/  DFMA R20, R30, R26, UR6 ;  /* 0x000000061e147e2b */ /* 0x000fd0000800001a */
[----:B------:R-:W-:Y:S01]  /*1660*/  DADD R24, -R20, UR6 ;  /* 0x0000000614187e29 */ /* 0x000fe20008000100 */
[----:B------:R-:W-:Y:S01]  /*1670*/  UMOV UR6, 0xb9e7b0 ;  /* 0x00b9e7b000067882 */ /* 0x000fe20000000000 */
[----:B------:R-:W-:-:S06]  /*1680*/  UMOV UR7, 0x3c46a4cb ;  /* 0x3c46a4cb00077882 */ /* 0x000fcc0000000000 */
[----:B------:R-:W-:Y:S02]  /*1690*/  DFMA R24, R30, R26, R24 ;  /* 0x0000001a1e18722b */ /* 0x000fe40000000018 */
[----:B------:R-:W-:-:S06]  /*16a0*/  DMUL R26, R18, R18 ;  /* 0x00000012121a7228 */ /* 0x000fcc0000000000 */
[----:B------:R-:W-:Y:S01]  /*16b0*/  DADD R24, R24, -UR6 ;  /* 0x8000000618187e29 */ /* 0x000fe20008000000 */
[----:B------:R-:W-:Y:S01]  /*16c0*/  UMOV UR6, 0x80000000 ;  /* 0x8000000000067882 */ /* 0x000fe20000000000 */
[----:B------:R-:W-:Y:S01]  /*16d0*/  DFMA R30, R18, R18, -R26 ;  /* 0x00000012121e722b */ /* 0x000fe2000000081a */
[----:B------:R-:W-:-:S07]  /*16e0*/  UMOV UR7, 0x43300000 ;  /* 0x4330000000077882 */ /* 0x000fce0000000000 */
[C---:B------:R-:W-:Y:S02]  /*16f0*/  DFMA R28, R18.reuse, R28, R30 ;  /* 0x0000001c121c722b */ /* 0x040fe4000000001e */
[----:B------:R-:W-:-:S08]  /*1700*/  DMUL R30, R18, R26 ;  /* 0x0000001a121e7228 */ /* 0x000fd00000000000 */
[----:B------:R-:W-:-:S08]  /*1710*/  DFMA R32, R18, R26, -R30 ;  /* 0x0000001a1220722b */ /* 0x000fd0000000081e */
[----:B------:R-:W-:Y:S02]  /*1720*/  DFMA R32, R22, R26, R32 ;  /* 0x0000001a1620722b */ /* 0x000fe40000000020 */
[----:B------:R-:W-:-:S06]  /*1730*/  DADD R26, R20, R24 ;  /* 0x00000000141a7229 */ /* 0x000fcc0000000018 */
[----:B------:R-:W-:Y:S02]  /*1740*/  DFMA R28, R18, R28, R32 ;  /* 0x0000001c121c722b */ /* 0x000fe40000000020 */
[----:B------:R-:W-:-:S08]  /*1750*/  DADD R32, R20, -R26 ;  /* 0x0000000014207229 */ /* 0x000fd0000000081a */
[----:B------:R-:W-:Y:S02]  /*1760*/  DADD R32, R24, R32 ;  /* 0x0000000018207229 */ /* 0x000fe40000000020 */
[----:B------:R-:W-:-:S08]  /*1770*/  DMUL R24, R26, R30 ;  /* 0x0000001e1a187228 */ /* 0x000fd00000000000 */
[----:B------:R-:W-:-:S08]  /*1780*/  DFMA R20, R26, R30, -R24 ;  /* 0x0000001e1a14722b */ /* 0x000fd00000000818 */
[----:B------:R-:W-:-:S08]  /*1790*/  DFMA R20, R26, R28, R20 ;  /* 0x0000001c1a14722b */ /* 0x000fd00000000014 */
[----:B------:R-:W-:-:S08]  /*17a0*/  DFMA R32, R32, R30, R20 ;  /* 0x0000001e2020722b */ /* 0x000fd00000000014 */
[----:B------:R-:W-:-:S08]  /*17b0*/  DADD R26, R24, R32 ;  /* 0x00000000181a7229 */ /* 0x000fd00000000020 */
[--C-:B------:R-:W-:Y:S02]  /*17c0*/  DADD R20, R18, R26.reuse ;  /* 0x0000000012147229 */ /* 0x100fe4000000001a */
[----:B------:R-:W-:-:S06]  /*17d0*/  DADD R24, R24, -R26 ;  /* 0x0000000018187229 */ /* 0x000fcc000000081a */
[----:B------:R-:W-:Y:S02]  /*17e0*/  DADD R18, R18, -R20 ;  /* 0x0000000012127229 */ /* 0x000fe40000000814 */
[----:B------:R-:W-:-:S06]  /*17f0*/  DADD R24, R32, R24 ;  /* 0x0000000020187229 */ /* 0x000fcc0000000018 */
[----:B------:R-:W-:-:S08]  /*1800*/  DADD R18, R26, R18 ;  /* 0x000000001a127229 */ /* 0x000fd00000000012 */
[----:B------:R-:W-:Y:S01]  /*1810*/  DADD R18, R24, R18 ;  /* 0x0000000018127229 */ /* 0x000fe20000000012 */
[C---:B------:R-:W-:Y:S02]  /*1820*/  VIADD R24, R36.reuse, 0xfffffc01 ;  /* 0xfffffc0124187836 */ /* 0x040fe40000000000 */
[----:B------:R-:W-:-:S05]  /*1830*/  @P2 VIADD R24, R36, 0xfffffc02 ;  /* 0xfffffc0224182836 */ /* 0x000fca0000000000 */
[----:B------:R-:W-:Y:S01]  /*1840*/  DADD R26, R22, R18 ;  /* 0x00000000161a7229 */ /* 0x000fe20000000012 */
[----:B------:R-:W-:Y:S01]  /*1850*/  LOP3.LUT R22, R24, 0x80000000, RZ, 0x3c, !PT ;  /* 0x8000000018167812 */ /* 0x000fe200078e3cff */
[----:B------:R-:W-:-:S06]  /*1860*/  IMAD.MOV.U32 R23, RZ, RZ, 0x43300000 ;  /* 0x43300000ff177424 */ /* 0x000fcc00078e00ff */
[----:B------:R-:W-:Y:S02]  /*1870*/  DADD R24, R20, R26 ;  /* 0x0000000014187229 */ /* 0x000fe4000000001a */
[----:B------:R-:W-:Y:S01]  /*1880*/  DADD R22, R22, -UR6 ;  /* 0x8000000616167e29 */ /* 0x000fe20008000000 */
[----:B------:R-:W-:Y:S01]  /*1890*/  UMOV UR6, 0xfefa39ef ;  /* 0xfefa39ef00067882 */ /* 0x000fe20000000000 */
[----:B------:R-:W-:-:S04]  /*18a0*/  UMOV UR7, 0x3fe62e42 ;  /* 0x3fe62e4200077882 */ /* 0x000fc80000000000 */
[--C-:B------:R-:W-:Y:S02]  /*18b0*/  DADD R28, R20, -R24.reuse ;  /* 0x00000000141c7229 */ /* 0x100fe40000000818 */
[----:B------:R-:W-:Y:S01]  /*18c0*/  DFMA R18, R22, UR6, R24 ;  /* 0x0000000616127c2b */ /* 0x000fe20008000018 */
[----:B------:R-:W0:Y:S05]  /*18d0*/  LDCU.64 UR6, c[0x0][0x3a0] ;  /* 0x00007400ff0677ac */ /* 0x000e2a0008000a00 */
[----:B------:R-:W-:Y:S02]  /*18e0*/  DADD R28, R26, R28 ;  /* 0x000000001a1c7229 */ /* 0x000fe4000000001c */
[----:B------:R-:W-:-:S08]  /*18f0*/  DFMA R20, R22, -UR20, R18 ;  /* 0x8000001416147c2b */ /* 0x000fd00008000012 */
[----:B------:R-:W-:Y:S01]  /*1900*/  DADD R20, -R24, R20 ;  /* 0x0000000018147229 */ /* 0x000fe20000000114 */
[----:B0-----:R-:W-:-:S04]  /*1910*/  USHF.L.U32 UR5, UR7, 0x1, URZ ;  /* 0x0000000107057899 */ /* 0x001fc800080006ff */
[----:B------:R-:W-:-:S03]  /*1920*/  UISETP.GT.U32.AND UP0, UPT, UR5, -0x2000001, UPT ;  /* 0xfdffffff0500788c */ /* 0x000fc6000bf04070 */
[----:B------:R-:W-:-:S08]  /*1930*/  DADD R20, R28, -R20 ;  /* 0x000000001c147229 */ /* 0x000fd00000000814 */
[----:B------:R-:W-:Y:S01]  /*1940*/  DFMA R22, R22, UR22, R20 ;  /* 0x0000001616167c2b */ /* 0x000fe20008000014 */
[----:B------:R-:W-:-:S07]  /*1950*/  @UP0 ULOP3.LUT UR7, UR7, 0xff0fffff, URZ, 0xc0, !UPT ;  /* 0xff0fffff07070892 */ /* 0x000fce000f8ec0ff */
[----:B------:R-:W-:-:S08]  /*1960*/  DADD R20, R18, R22 ;  /* 0x0000000012147229 */ /* 0x000fd00000000016 */
[----:B------:R-:W-:Y:S02]  /*1970*/  DADD R18, R18, -R20 ;  /* 0x0000000012127229 */ /* 0x000fe40000000814 */
[----:B------:R-:W-:-:S06]  /*1980*/  DMUL R28, R20, UR6 ;  /* 0x00000006141c7c28 */ /* 0x000fcc0008000000 */
[----:B------:R-:W-:Y:S02]  /*1990*/  DADD R22, R22, R18 ;  /* 0x0000000016167229 */ /* 0x000fe40000000012 */
[----:B------:R-:W-:Y:S01]  /*19a0*/  DFMA R20, R20, UR6, -R28 ;  /* 0x0000000614147c2b */ /* 0x000fe2000800081c */
[----:B------:R-:W-:Y:S02]  /*19b0*/  IMAD.MOV.U32 R18, RZ, RZ, 0x652b82fe ;  /* 0x652b82feff127424 */ /* 0x000fe400078e00ff */
[----:B------:R-:W-:-:S05]  /*19c0*/  IMAD.MOV.U32 R19, RZ, RZ, 0x3ff71547 ;  /* 0x3ff71547ff137424 */ /* 0x000fca00078e00ff */
[----:B------:R-:W-:Y:S01]  /*19d0*/  DFMA R22, R22, UR6, R20 ;  /* 0x0000000616167c2b */ /* 0x000fe20008000014 */
[----:B------:R-:W-:Y:S01]  /*19e0*/  UMOV UR6, 0x3b39803f ;  /* 0x3b39803f00067882 */ /* 0x000fe20000000000 */
[----:B------:R-:W-:-:S06]  /*19f0*/  UMOV UR7, 0x3c7abc9e ;  /* 0x3c7abc9e00077882 */ /* 0x000fcc0000000000 */
[----:B------:R-:W-:-:S08]  /*1a00*/  DADD R20, R28, R22 ;  /* 0x000000001c147229 */ /* 0x000fd00000000016 */
[----:B------:R-:W-:Y:S02]  /*1a10*/  DFMA R18, R20, R18, 6.75539944105574400000e+15 ;  /* 0x433800001412742b */ /* 0x000fe40000000012 */
[----:B------:R-:W-:Y:S01]  /*1a20*/  FSETP.GEU.AND P1, PT, |R21|, 4.1917929649353027344, PT ;  /* 0x4086232b1500780b */ /* 0x000fe20003f2e200 */
[----:B------:R-:W-:-:S05]  /*1a30*/  DADD R28, R28, -R20 ;  /* 0x000000001c1c7229 */ /* 0x000fca0000000814 */
[----:B------:R-:W-:-:S03]  /*1a40*/  DADD R26, R18, -6.75539944105574400000e+15 ;  /* 0xc3380000121a7429 */ /* 0x000fc60000000000 */
[----:B------:R-:W-:-:S05]  /*1a50*/  DADD R22, R22, R28 ;  /* 0x0000000016167229 */ /* 0x000fca000000001c */
[----:B------:R-:W-:-:S08]  /*1a60*/  DFMA R24, R26, -UR20, R20 ;  /* 0x800000141a187c2b */ /* 0x000fd00008000014 */
        /* <DEDUP_REMOVED lines=47> */
.L_x_16:
[----:B------:R-:W-:Y:S01]  /*1d60*/  DFMA R22, R22, R24, R24 ;  /* 0x000000181616722b */ /* 0x000fe20000000018 */
[----:B------:R-:W-:Y:S01]  /*1d70*/  IMAD.MOV.U32 R18, RZ, RZ, R0 ;  /* 0x000000ffff127224 */ /* 0x000fe200078e0000 */
[----:B------:R-:W-:Y:S01]  /*1d80*/  DSETP.NEU.AND P1, PT, |R24|, +INF , PT ;  /* 0x7ff000001800742a */ /* 0x000fe20003f2d200 */
[----:B------:R-:W-:-:S07]  /*1d90*/  IMAD.MOV.U32 R19, RZ, RZ, 0x0 ;  /* 0x00000000ff137424 */ /* 0x000fce00078e00ff */
[----:B------:R-:W-:Y:S02]  /*1da0*/  FSEL R21, R24, R22, !P1 ;  /* 0x0000001618157208 */ /* 0x000fe40004800000 */
[----:B------:R-:W-:Y:S01]  /*1db0*/  FSEL R22, R25, R23, !P1 ;  /* 0x0000001719167208 */ /* 0x000fe20004800000 */
[----:B------:R-:W-:Y:S06]  /*1dc0*/  RET.REL.NODEC R18 `(_Z26powered_exponential_kernelPdiidddd) ;  /* 0xffffffe0128c7950 */ /* 0x000fec0003c3ffff */
.L_x_17:
[----:B------:R-:W-:-:S00]  /*1dd0*/  BRA `(.L_x_17) ;  /* 0xfffffffc00fc7947 */ /* 0x000fc0000383ffff */
[----:B------:R-:W-:-:S00]  /*1de0*/  NOP ;  /* 0x0000000000007918 */ /* 0x000fc00000000000 */
        /* <DEDUP_REMOVED lines=9> */
.L_x_19:


//--------------------- .nv.shared.reserved.0     --------------------------
	.section	.nv.shared.reserved.0,"aw",@nobits
	.weak		__nv_reservedSMEM_offset_0_alias
	.size		__nv_reservedSMEM_offset_0_alias, 0, 64
	.other		__nv_reservedSMEM_offset_0_alias,@"STO_CUDA_RESERVED_SHARED STV_DEFAULT"
__nv_reservedSMEM_offset_0_alias:
	.zero		0
	.zero		64


//--------------------- .nv.constant0._Z26powered_exponential_kernelPdiidddd --------------------------
	.section	.nv.constant0._Z26powered_exponential_kernelPdiidddd,"a",@progbits
	.sectionflags	@""
	.align	4
.nv.constant0._Z26powered_exponential_kernelPdiidddd:
	.zero		944


//--------------------- SYMBOLS --------------------------

	.type		.nv.reservedSmem.offset0,@object
	.size		.nv.reservedSmem.offset0,0x4
